//
// Generated by NVIDIA NVVM Compiler
//
// Compiler Build ID: CL-36424714
// Cuda compilation tools, release 13.0, V13.0.88
// Based on NVVM 20.0.0
//

.version 9.0
.target sm_100
.address_size 64

	// .globl	_Z4initv
.global .align 1 .b8 _ZN34_INTERNAL_cb470cdb_4_k_cu__Z4initv4cuda3std3__45__cpo5beginE[1];
.global .align 1 .b8 _ZN34_INTERNAL_cb470cdb_4_k_cu__Z4initv4cuda3std3__45__cpo3endE[1];
.global .align 1 .b8 _ZN34_INTERNAL_cb470cdb_4_k_cu__Z4initv4cuda3std3__45__cpo6cbeginE[1];
.global .align 1 .b8 _ZN34_INTERNAL_cb470cdb_4_k_cu__Z4initv4cuda3std3__45__cpo4cendE[1];
.global .align 1 .b8 _ZN34_INTERNAL_cb470cdb_4_k_cu__Z4initv4cuda3std3__45__cpo6rbeginE[1];
.global .align 1 .b8 _ZN34_INTERNAL_cb470cdb_4_k_cu__Z4initv4cuda3std3__45__cpo4rendE[1];
.global .align 1 .b8 _ZN34_INTERNAL_cb470cdb_4_k_cu__Z4initv4cuda3std3__45__cpo7crbeginE[1];
.global .align 1 .b8 _ZN34_INTERNAL_cb470cdb_4_k_cu__Z4initv4cuda3std3__45__cpo5crendE[1];
.global .align 1 .b8 _ZN34_INTERNAL_cb470cdb_4_k_cu__Z4initv4cuda3std3__436_GLOBAL__N__cb470cdb_4_k_cu__Z4initv6ignoreE[1];
.global .align 1 .b8 _ZN34_INTERNAL_cb470cdb_4_k_cu__Z4initv4cuda3std3__419piecewise_constructE[1];
.global .align 1 .b8 _ZN34_INTERNAL_cb470cdb_4_k_cu__Z4initv4cuda3std3__48in_placeE[1];
.global .align 1 .b8 _ZN34_INTERNAL_cb470cdb_4_k_cu__Z4initv4cuda3std3__420unreachable_sentinelE[1];
.global .align 1 .b8 _ZN34_INTERNAL_cb470cdb_4_k_cu__Z4initv4cuda3std3__47nulloptE[1];
.global .align 1 .b8 _ZN34_INTERNAL_cb470cdb_4_k_cu__Z4initv4cuda3std3__48unexpectE[1];
.global .align 1 .b8 _ZN34_INTERNAL_cb470cdb_4_k_cu__Z4initv4cuda3std6ranges3__45__cpo4swapE[1];
.global .align 1 .b8 _ZN34_INTERNAL_cb470cdb_4_k_cu__Z4initv4cuda3std6ranges3__45__cpo9iter_moveE[1];
.global .align 1 .b8 _ZN34_INTERNAL_cb470cdb_4_k_cu__Z4initv4cuda3std6ranges3__45__cpo5beginE[1];
.global .align 1 .b8 _ZN34_INTERNAL_cb470cdb_4_k_cu__Z4initv4cuda3std6ranges3__45__cpo3endE[1];
.global .align 1 .b8 _ZN34_INTERNAL_cb470cdb_4_k_cu__Z4initv4cuda3std6ranges3__45__cpo6cbeginE[1];
.global .align 1 .b8 _ZN34_INTERNAL_cb470cdb_4_k_cu__Z4initv4cuda3std6ranges3__45__cpo4cendE[1];
.global .align 1 .b8 _ZN34_INTERNAL_cb470cdb_4_k_cu__Z4initv4cuda3std6ranges3__45__cpo7advanceE[1];
.global .align 1 .b8 _ZN34_INTERNAL_cb470cdb_4_k_cu__Z4initv4cuda3std6ranges3__45__cpo9iter_swapE[1];
.global .align 1 .b8 _ZN34_INTERNAL_cb470cdb_4_k_cu__Z4initv4cuda3std6ranges3__45__cpo4nextE[1];
.global .align 1 .b8 _ZN34_INTERNAL_cb470cdb_4_k_cu__Z4initv4cuda3std6ranges3__45__cpo4prevE[1];
.global .align 1 .b8 _ZN34_INTERNAL_cb470cdb_4_k_cu__Z4initv4cuda3std6ranges3__45__cpo4dataE[1];
.global .align 1 .b8 _ZN34_INTERNAL_cb470cdb_4_k_cu__Z4initv4cuda3std6ranges3__45__cpo5cdataE[1];
.global .align 1 .b8 _ZN34_INTERNAL_cb470cdb_4_k_cu__Z4initv4cuda3std6ranges3__45__cpo4sizeE[1];
.global .align 1 .b8 _ZN34_INTERNAL_cb470cdb_4_k_cu__Z4initv4cuda3std6ranges3__45__cpo5ssizeE[1];
.global .align 1 .b8 _ZN34_INTERNAL_cb470cdb_4_k_cu__Z4initv4cuda3std6ranges3__45__cpo8distanceE[1];
.global .align 1 .b8 _ZN34_INTERNAL_cb470cdb_4_k_cu__Z4initv6thrust24THRUST_300001_SM_1000_NS8cuda_cub3parE[1];
.global .align 1 .b8 _ZN34_INTERNAL_cb470cdb_4_k_cu__Z4initv6thrust24THRUST_300001_SM_1000_NS8cuda_cub10par_nosyncE[1];
.global .align 1 .b8 _ZN34_INTERNAL_cb470cdb_4_k_cu__Z4initv6thrust24THRUST_300001_SM_1000_NS6system6detail10sequential3seqE[1];
.global .align 1 .b8 _ZN34_INTERNAL_cb470cdb_4_k_cu__Z4initv6thrust24THRUST_300001_SM_1000_NS6system3cpp3parE[1];
.global .align 1 .b8 _ZN34_INTERNAL_cb470cdb_4_k_cu__Z4initv6thrust24THRUST_300001_SM_1000_NS12placeholders2_1E[1];
.global .align 1 .b8 _ZN34_INTERNAL_cb470cdb_4_k_cu__Z4initv6thrust24THRUST_300001_SM_1000_NS12placeholders2_2E[1];
.global .align 1 .b8 _ZN34_INTERNAL_cb470cdb_4_k_cu__Z4initv6thrust24THRUST_300001_SM_1000_NS12placeholders2_3E[1];
.global .align 1 .b8 _ZN34_INTERNAL_cb470cdb_4_k_cu__Z4initv6thrust24THRUST_300001_SM_1000_NS12placeholders2_4E[1];
.global .align 1 .b8 _ZN34_INTERNAL_cb470cdb_4_k_cu__Z4initv6thrust24THRUST_300001_SM_1000_NS12placeholders2_5E[1];
.global .align 1 .b8 _ZN34_INTERNAL_cb470cdb_4_k_cu__Z4initv6thrust24THRUST_300001_SM_1000_NS12placeholders2_6E[1];
.global .align 1 .b8 _ZN34_INTERNAL_cb470cdb_4_k_cu__Z4initv6thrust24THRUST_300001_SM_1000_NS12placeholders2_7E[1];
.global .align 1 .b8 _ZN34_INTERNAL_cb470cdb_4_k_cu__Z4initv6thrust24THRUST_300001_SM_1000_NS12placeholders2_8E[1];
.global .align 1 .b8 _ZN34_INTERNAL_cb470cdb_4_k_cu__Z4initv6thrust24THRUST_300001_SM_1000_NS12placeholders2_9E[1];
.global .align 1 .b8 _ZN34_INTERNAL_cb470cdb_4_k_cu__Z4initv6thrust24THRUST_300001_SM_1000_NS12placeholders3_10E[1];
.global .align 1 .b8 _ZN34_INTERNAL_cb470cdb_4_k_cu__Z4initv6thrust24THRUST_300001_SM_1000_NS3seqE[1];
.global .align 1 .b8 _ZN34_INTERNAL_cb470cdb_4_k_cu__Z4initv6thrust24THRUST_300001_SM_1000_NS6deviceE[1];

.visible .entry _Z4initv()
{


	ret;

}
	// .globl	_Z7processiiPfS_
.visible .entry _Z7processiiPfS_(
	.param .u32 _Z7processiiPfS__param_0,
	.param .u32 _Z7processiiPfS__param_1,
	.param .u64 .ptr .align 1 _Z7processiiPfS__param_2,
	.param .u64 .ptr .align 1 _Z7processiiPfS__param_3
)
{
	.reg .pred 	%p<7>;
	.reg .b32 	%r<93>;
	.reg .b32 	%f<74>;
	.reg .b64 	%rd<57>;

	ld.param.u32 	%r10, [_Z7processiiPfS__param_0];
	ld.param.u32 	%r11, [_Z7processiiPfS__param_1];
	ld.param.u64 	%rd3, [_Z7processiiPfS__param_2];
	ld.param.u64 	%rd2, [_Z7processiiPfS__param_3];
	cvta.to.global.u64 	%rd1, %rd3;
	mov.u32 	%r12, %ctaid.x;
	mov.u32 	%r13, %ntid.x;
	mov.u32 	%r14, %tid.x;
	mad.lo.s32 	%r1, %r12, %r13, %r14;
	setp.ge.s32 	%p1, %r1, %r11;
	@%p1 bra 	$L__BB1_8;
	setp.lt.s32 	%p2, %r10, 1;
	mov.f32 	%f71, 0f00000000;
	@%p2 bra 	$L__BB1_7;
	shl.b32 	%r2, %r1, 9;
	setp.eq.s32 	%p3, %r10, 1;
	mov.f32 	%f71, 0f00000000;
	mov.b32 	%r92, 0;
	@%p3 bra 	$L__BB1_5;
	and.b32  	%r92, %r10, 2147483646;
	neg.s32 	%r90, %r92;
	mov.f32 	%f71, 0f00000000;
	mov.b32 	%r91, 6;
$L__BB1_4:
	add.s32 	%r17, %r91, -6;
	and.b32  	%r18, %r17, 510;
	add.s32 	%r19, %r18, %r2;
	mul.wide.s32 	%rd4, %r19, 4;
	add.s64 	%rd5, %rd1, %rd4;
	ld.global.f32 	%f11, [%rd5];
	add.f32 	%f12, %f71, %f11;
	add.s32 	%r20, %r91, -5;
	and.b32  	%r21, %r20, 511;
	add.s32 	%r22, %r21, %r2;
	mul.wide.s32 	%rd6, %r22, 4;
	add.s64 	%rd7, %rd1, %rd6;
	ld.global.f32 	%f13, [%rd7];
	add.f32 	%f14, %f12, %f13;
	add.s32 	%r23, %r91, -4;
	and.b32  	%r24, %r23, 510;
	add.s32 	%r25, %r24, %r2;
	mul.wide.s32 	%rd8, %r25, 4;
	add.s64 	%rd9, %rd1, %rd8;
	ld.global.f32 	%f15, [%rd9];
	add.f32 	%f16, %f14, %f15;
	add.s32 	%r26, %r91, -3;
	and.b32  	%r27, %r26, 511;
	add.s32 	%r28, %r27, %r2;
	mul.wide.s32 	%rd10, %r28, 4;
	add.s64 	%rd11, %rd1, %rd10;
	ld.global.f32 	%f17, [%rd11];
	add.f32 	%f18, %f16, %f17;
	add.s32 	%r29, %r91, -2;
	and.b32  	%r30, %r29, 510;
	add.s32 	%r31, %r30, %r2;
	mul.wide.s32 	%rd12, %r31, 4;
	add.s64 	%rd13, %rd1, %rd12;
	ld.global.f32 	%f19, [%rd13];
	add.f32 	%f20, %f18, %f19;
	add.s32 	%r32, %r91, -1;
	and.b32  	%r33, %r32, 511;
	add.s32 	%r34, %r33, %r2;
	mul.wide.s32 	%rd14, %r34, 4;
	add.s64 	%rd15, %rd1, %rd14;
	ld.global.f32 	%f21, [%rd15];
	add.f32 	%f22, %f20, %f21;
	add.s32 	%r35, %r91, 6;
	and.b32  	%r36, %r91, 510;
	add.s32 	%r37, %r36, %r2;
	mul.wide.s32 	%rd16, %r37, 4;
	add.s64 	%rd17, %rd1, %rd16;
	ld.global.f32 	%f23, [%rd17];
	add.f32 	%f24, %f22, %f23;
	add.s32 	%r38, %r91, 1;
	and.b32  	%r39, %r38, 511;
	add.s32 	%r40, %r39, %r2;
	mul.wide.s32 	%rd18, %r40, 4;
	add.s64 	%rd19, %rd1, %rd18;
	ld.global.f32 	%f25, [%rd19];
	add.f32 	%f26, %f24, %f25;
	add.s32 	%r7, %r91, 2;
	and.b32  	%r41, %r7, 510;
	add.s32 	%r42, %r41, %r2;
	mul.wide.s32 	%rd20, %r42, 4;
	add.s64 	%rd21, %rd1, %rd20;
	ld.global.f32 	%f27, [%rd21];
	add.f32 	%f28, %f26, %f27;
	add.s32 	%r43, %r91, 3;
	and.b32  	%r44, %r43, 511;
	add.s32 	%r45, %r44, %r2;
	mul.wide.s32 	%rd22, %r45, 4;
	add.s64 	%rd23, %rd1, %rd22;
	ld.global.f32 	%f29, [%rd23];
	add.f32 	%f30, %f28, %f29;
	add.s32 	%r46, %r91, 4;
	and.b32  	%r47, %r46, 510;
	add.s32 	%r48, %r47, %r2;
	mul.wide.s32 	%rd24, %r48, 4;
	add.s64 	%rd25, %rd1, %rd24;
	ld.global.f32 	%f31, [%rd25];
	add.f32 	%f32, %f30, %f31;
	add.s32 	%r49, %r91, 5;
	and.b32  	%r50, %r49, 511;
	add.s32 	%r51, %r50, %r2;
	mul.wide.s32 	%rd26, %r51, 4;
	add.s64 	%rd27, %rd1, %rd26;
	ld.global.f32 	%f33, [%rd27];
	add.f32 	%f34, %f32, %f33;
	add.f32 	%f35, %f34, %f13;
	add.f32 	%f36, %f35, %f15;
	add.f32 	%f37, %f36, %f17;
	add.f32 	%f38, %f37, %f19;
	add.f32 	%f39, %f38, %f21;
	add.f32 	%f40, %f39, %f23;
	add.f32 	%f41, %f40, %f25;
	add.f32 	%f42, %f41, %f27;
	add.f32 	%f43, %f42, %f29;
	add.f32 	%f44, %f43, %f31;
	add.f32 	%f45, %f44, %f33;
	and.b32  	%r52, %r35, 510;
	add.s32 	%r53, %r52, %r2;
	mul.wide.s32 	%rd28, %r53, 4;
	add.s64 	%rd29, %rd1, %rd28;
	ld.global.f32 	%f46, [%rd29];
	add.f32 	%f71, %f45, %f46;
	add.s32 	%r90, %r90, 2;
	setp.ne.s32 	%p4, %r90, 0;
	mov.u32 	%r91, %r7;
	@%p4 bra 	$L__BB1_4;
$L__BB1_5:
	and.b32  	%r54, %r10, 1;
	setp.eq.b32 	%p5, %r54, 1;
	not.pred 	%p6, %p5;
	@%p6 bra 	$L__BB1_7;
	and.b32  	%r55, %r92, 511;
	add.s32 	%r56, %r55, %r2;
	mul.wide.s32 	%rd30, %r56, 4;
	add.s64 	%rd31, %rd1, %rd30;
	ld.global.f32 	%f47, [%rd31];
	add.f32 	%f48, %f71, %f47;
	add.s32 	%r57, %r92, 1;
	and.b32  	%r58, %r57, 511;
	add.s32 	%r59, %r58, %r2;
	mul.wide.s32 	%rd32, %r59, 4;
	add.s64 	%rd33, %rd1, %rd32;
	ld.global.f32 	%f49, [%rd33];
	add.f32 	%f50, %f48, %f49;
	add.s32 	%r60, %r92, 2;
	and.b32  	%r61, %r60, 511;
	add.s32 	%r62, %r61, %r2;
	mul.wide.s32 	%rd34, %r62, 4;
	add.s64 	%rd35, %rd1, %rd34;
	ld.global.f32 	%f51, [%rd35];
	add.f32 	%f52, %f50, %f51;
	add.s32 	%r63, %r92, 3;
	and.b32  	%r64, %r63, 511;
	add.s32 	%r65, %r64, %r2;
	mul.wide.s32 	%rd36, %r65, 4;
	add.s64 	%rd37, %rd1, %rd36;
	ld.global.f32 	%f53, [%rd37];
	add.f32 	%f54, %f52, %f53;
	add.s32 	%r66, %r92, 4;
	and.b32  	%r67, %r66, 511;
	add.s32 	%r68, %r67, %r2;
	mul.wide.s32 	%rd38, %r68, 4;
	add.s64 	%rd39, %rd1, %rd38;
	ld.global.f32 	%f55, [%rd39];
	add.f32 	%f56, %f54, %f55;
	add.s32 	%r69, %r92, 5;
	and.b32  	%r70, %r69, 511;
	add.s32 	%r71, %r70, %r2;
	mul.wide.s32 	%rd40, %r71, 4;
	add.s64 	%rd41, %rd1, %rd40;
	ld.global.f32 	%f57, [%rd41];
	add.f32 	%f58, %f56, %f57;
	add.s32 	%r72, %r92, 6;
	and.b32  	%r73, %r72, 511;
	add.s32 	%r74, %r73, %r2;
	mul.wide.s32 	%rd42, %r74, 4;
	add.s64 	%rd43, %rd1, %rd42;
	ld.global.f32 	%f59, [%rd43];
	add.f32 	%f60, %f58, %f59;
	add.s32 	%r75, %r92, 7;
	and.b32  	%r76, %r75, 511;
	add.s32 	%r77, %r76, %r2;
	mul.wide.s32 	%rd44, %r77, 4;
	add.s64 	%rd45, %rd1, %rd44;
	ld.global.f32 	%f61, [%rd45];
	add.f32 	%f62, %f60, %f61;
	add.s32 	%r78, %r92, 8;
	and.b32  	%r79, %r78, 511;
	add.s32 	%r80, %r79, %r2;
	mul.wide.s32 	%rd46, %r80, 4;
	add.s64 	%rd47, %rd1, %rd46;
	ld.global.f32 	%f63, [%rd47];
	add.f32 	%f64, %f62, %f63;
	add.s32 	%r81, %r92, 9;
	and.b32  	%r82, %r81, 511;
	add.s32 	%r83, %r82, %r2;
	mul.wide.s32 	%rd48, %r83, 4;
	add.s64 	%rd49, %rd1, %rd48;
	ld.global.f32 	%f65, [%rd49];
	add.f32 	%f66, %f64, %f65;
	add.s32 	%r84, %r92, 10;
	and.b32  	%r85, %r84, 511;
	add.s32 	%r86, %r85, %r2;
	mul.wide.s32 	%rd50, %r86, 4;
	add.s64 	%rd51, %rd1, %rd50;
	ld.global.f32 	%f67, [%rd51];
	add.f32 	%f68, %f66, %f67;
	add.s32 	%r87, %r92, 11;
	and.b32  	%r88, %r87, 511;
	add.s32 	%r89, %r88, %r2;
	mul.wide.s32 	%rd52, %r89, 4;
	add.s64 	%rd53, %rd1, %rd52;
	ld.global.f32 	%f69, [%rd53];
	add.f32 	%f71, %f68, %f69;
$L__BB1_7:
	cvta.to.global.u64 	%rd54, %rd2;
	mul.wide.s32 	%rd55, %r1, 4;
	add.s64 	%rd56, %rd54, %rd55;
	st.global.f32 	[%rd56], %f71;
$L__BB1_8:
	ret;

}
	// .globl	_ZN3cub18CUB_300001_SM_10006detail11EmptyKernelIvEEvv
.visible .entry _ZN3cub18CUB_300001_SM_10006detail11EmptyKernelIvEEvv()
{


	ret;

}
	// .globl	_ZN3cub18CUB_300001_SM_10006detail8for_each13static_kernelINS2_12policy_hub_t12policy_500_tEmN6thrust24THRUST_300001_SM_1000_NS8cuda_cub20__uninitialized_fill7functorINS7_10device_ptrIfEEfEEEEvT0_T1_
.visible .entry _ZN3cub18CUB_300001_SM_10006detail8for_each13static_kernelINS2_12policy_hub_t12policy_500_tEmN6thrust24THRUST_300001_SM_1000_NS8cuda_cub20__uninitialized_fill7functorINS7_10device_ptrIfEEfEEEEvT0_T1_(
	.param .u64 _ZN3cub18CUB_300001_SM_10006detail8for_each13static_kernelINS2_12policy_hub_t12policy_500_tEmN6thrust24THRUST_300001_SM_1000_NS8cuda_cub20__uninitialized_fill7functorINS7_10device_ptrIfEEfEEEEvT0_T1__param_0,
	.param .align 8 .b8 _ZN3cub18CUB_300001_SM_10006detail8for_each13static_kernelINS2_12policy_hub_t12policy_500_tEmN6thrust24THRUST_300001_SM_1000_NS8cuda_cub20__uninitialized_fill7functorINS7_10device_ptrIfEEfEEEEvT0_T1__param_1[16]
)
.maxntid 256
{
	.reg .pred 	%p<4>;
	.reg .b16 	%rs<5>;
	.reg .b32 	%r<10>;
	.reg .b32 	%f<3>;
	.reg .b64 	%rd<16>;

	ld.param.f32 	%f2, [_ZN3cub18CUB_300001_SM_10006detail8for_each13static_kernelINS2_12policy_hub_t12policy_500_tEmN6thrust24THRUST_300001_SM_1000_NS8cuda_cub20__uninitialized_fill7functorINS7_10device_ptrIfEEfEEEEvT0_T1__param_1+8];
	ld.param.u64 	%rd4, [_ZN3cub18CUB_300001_SM_10006detail8for_each13static_kernelINS2_12policy_hub_t12policy_500_tEmN6thrust24THRUST_300001_SM_1000_NS8cuda_cub20__uninitialized_fill7functorINS7_10device_ptrIfEEfEEEEvT0_T1__param_1];
	ld.param.u64 	%rd5, [_ZN3cub18CUB_300001_SM_10006detail8for_each13static_kernelINS2_12policy_hub_t12policy_500_tEmN6thrust24THRUST_300001_SM_1000_NS8cuda_cub20__uninitialized_fill7functorINS7_10device_ptrIfEEfEEEEvT0_T1__param_0];
	mov.u32 	%r7, %ctaid.x;
	mul.wide.u32 	%rd1, %r7, 512;
	sub.s64 	%rd2, %rd5, %rd1;
	setp.lt.u64 	%p1, %rd2, 512;
	@%p1 bra 	$L__BB3_2;
	mov.u32 	%r9, %tid.x;
	cvta.to.global.u64 	%rd11, %rd4;
	cvt.u64.u32 	%rd12, %r9;
	add.s64 	%rd13, %rd1, %rd12;
	shl.b64 	%rd14, %rd13, 2;
	add.s64 	%rd15, %rd11, %rd14;
	st.global.f32 	[%rd15], %f2;
	st.global.f32 	[%rd15+1024], %f2;
	bra.uni 	$L__BB3_6;
$L__BB3_2:
	cvta.to.global.u64 	%rd6, %rd4;
	mov.u32 	%r1, %tid.x;
	cvt.u64.u32 	%rd7, %r1;
	setp.le.u64 	%p2, %rd2, %rd7;
	add.s64 	%rd8, %rd1, %rd7;
	shl.b64 	%rd9, %rd8, 2;
	add.s64 	%rd3, %rd6, %rd9;
	@%p2 bra 	$L__BB3_4;
	st.global.f32 	[%rd3], %f2;
$L__BB3_4:
	add.s32 	%r8, %r1, 256;
	cvt.u64.u32 	%rd10, %r8;
	setp.le.u64 	%p3, %rd2, %rd10;
	@%p3 bra 	$L__BB3_6;
	st.global.f32 	[%rd3+1024], %f2;
$L__BB3_6:
	ret;

}


// ===== COMPILED SASS (sm_100) =====

	.target	sm_100

	.elftype	@"ET_EXEC"


//--------------------- .note.nv.tkinfo           --------------------------
	.section	.note.nv.tkinfo,"",@"SHT_NOTE"
	.sectionflags	@"SHF_NOTE_NV_TKINFO"
	.tkinfo
        /*0018*/ 	.word	0x00000002
        /*0030*/ 	.string	""
        /*0030*/ 	.string	"ptxas"
        /*0030*/ 	.string	"Cuda compilation tools, release 13.0, V13.0.88"
        /*0030*/ 	.string	"Build cuda_13.0.r13.0/compiler.36424714_0"
        /*0030*/ 	.string	"-arch sm_100 -m 64 "



//--------------------- .note.nv.cuinfo           --------------------------
	.section	.note.nv.cuinfo,"",@"SHT_NOTE"
	.sectionflags	@"SHF_NOTE_NV_CUINFO"
        /*0018*/ 	.short	0x0002
        /*001a*/ 	.short	0x0064
        /*001c*/ 	.short	0x0082
	.zero		2


//--------------------- .nv.info                  --------------------------
	.section	.nv.info,"",@"SHT_CUDA_INFO"
	.align	4


	//----- nvinfo : EIATTR_REGCOUNT
	.align		4
        /*0000*/ 	.byte	0x04, 0x2f
        /*0002*/ 	.short	(.L_46 - .L_45)
	.align		4
.L_45:
        /*0004*/ 	.word	index@(_Z4initv)
        /*0008*/ 	.word	0x00000004


	//----- nvinfo : EIATTR_FRAME_SIZE
	.align		4
.L_46:
        /*000c*/ 	.byte	0x04, 0x11
        /*000e*/ 	.short	(.L_48 - .L_47)
	.align		4
.L_47:
        /*0010*/ 	.word	index@(_Z4initv)
        /*0014*/ 	.word	0x00000000


	//----- nvinfo : EIATTR_REGCOUNT
	.align		4
.L_48:
        /*0018*/ 	.byte	0x04, 0x2f
        /*001a*/ 	.short	(.L_50 - .L_49)
	.align		4
.L_49:
        /*001c*/ 	.word	index@(_Z7processiiPfS_)
        /*0020*/ 	.word	0x0000001c


	//----- nvinfo : EIATTR_FRAME_SIZE
	.align		4
.L_50:
        /*0024*/ 	.byte	0x04, 0x11
        /*0026*/ 	.short	(.L_52 - .L_51)
	.align		4
.L_51:
        /*0028*/ 	.word	index@(_Z7processiiPfS_)
        /*002c*/ 	.word	0x00000000


	//----- nvinfo : EIATTR_REGCOUNT
	.align		4
.L_52:
        /*0030*/ 	.byte	0x04, 0x2f
        /*0032*/ 	.short	(.L_54 - .L_53)
	.align		4
.L_53:
        /*0034*/ 	.word	index@(_ZN3cub18CUB_300001_SM_10006detail11EmptyKernelIvEEvv)
        /*0038*/ 	.word	0x00000004


	//----- nvinfo : EIATTR_FRAME_SIZE
	.align		4
.L_54:
        /*003c*/ 	.byte	0x04, 0x11
        /*003e*/ 	.short	(.L_56 - .L_55)
	.align		4
.L_55:
        /*0040*/ 	.word	index@(_ZN3cub18CUB_300001_SM_10006detail11EmptyKernelIvEEvv)
        /*0044*/ 	.word	0x00000000


	//----- nvinfo : EIATTR_REGCOUNT
	.align		4
.L_56:
        /*0048*/ 	.byte	0x04, 0x2f
        /*004a*/ 	.short	(.L_58 - .L_57)
	.align		4
.L_57:
        /*004c*/ 	.word	index@(_ZN3cub18CUB_300001_SM_10006detail8for_each13static_kernelINS2_12policy_hub_t12policy_500_tEmN6thrust24THRUST_300001_SM_1000_NS8cuda_cub20__uninitialized_fill7functorINS7_10device_ptrIfEEfEEEEvT0_T1_)
        /*0050*/ 	.word	0x00000008


	//----- nvinfo : EIATTR_FRAME_SIZE
	.align		4
.L_58:
        /*0054*/ 	.byte	0x04, 0x11
        /*0056*/ 	.short	(.L_60 - .L_59)
	.align		4
.L_59:
        /*0058*/ 	.word	index@(_ZN3cub18CUB_300001_SM_10006detail8for_each13static_kernelINS2_12policy_hub_t12policy_500_tEmN6thrust24THRUST_300001_SM_1000_NS8cuda_cub20__uninitialized_fill7functorINS7_10device_ptrIfEEfEEEEvT0_T1_)
        /*005c*/ 	.word	0x00000000


	//----- nvinfo : EIATTR_MIN_STACK_SIZE
	.align		4
.L_60:
        /*0060*/ 	.byte	0x04, 0x12
        /*0062*/ 	.short	(.L_62 - .L_61)
	.align		4
.L_61:
        /*0064*/ 	.word	index@(_ZN3cub18CUB_300001_SM_10006detail8for_each13static_kernelINS2_12policy_hub_t12policy_500_tEmN6thrust24THRUST_300001_SM_1000_NS8cuda_cub20__uninitialized_fill7functorINS7_10device_ptrIfEEfEEEEvT0_T1_)
        /*0068*/ 	.word	0x00000000


	//----- nvinfo : EIATTR_MIN_STACK_SIZE
	.align		4
.L_62:
        /*006c*/ 	.byte	0x04, 0x12
        /*006e*/ 	.short	(.L_64 - .L_63)
	.align		4
.L_63:
        /*0070*/ 	.word	index@(_ZN3cub18CUB_300001_SM_10006detail11EmptyKernelIvEEvv)
        /*0074*/ 	.word	0x00000000


	//----- nvinfo : EIATTR_MIN_STACK_SIZE
	.align		4
.L_64:
        /*0078*/ 	.byte	0x04, 0x12
        /*007a*/ 	.short	(.L_66 - .L_65)
	.align		4
.L_65:
        /*007c*/ 	.word	index@(_Z7processiiPfS_)
        /*0080*/ 	.word	0x00000000


	//----- nvinfo : EIATTR_MIN_STACK_SIZE
	.align		4
.L_66:
        /*0084*/ 	.byte	0x04, 0x12
        /*0086*/ 	.short	(.L_68 - .L_67)
	.align		4
.L_67:
        /*0088*/ 	.word	index@(_Z4initv)
        /*008c*/ 	.word	0x00000000
.L_68:


//--------------------- .nv.compat                --------------------------
	.section	.nv.compat,"",@"SHT_CUDA_COMPAT_INFO"
	.align	4
        /*0000*/ 	.byte	0x02, 0x09, 0x00, 0x00, 0x02, 0x02, 0x01, 0x00, 0x02, 0x05, 0x05, 0x00, 0x03, 0x07, 0x01, 0x01
        /*0010*/ 	.byte	0x02, 0x03, 0x00, 0x00, 0x02, 0x06, 0x01, 0x00, 0x04, 0x0b, 0x08, 0x00, 0x09, 0x00, 0x00, 0x00
        /*0020*/ 	.byte	0x00, 0x00, 0x00, 0x00


//--------------------- .nv.info._ZN3cub18CUB_300001_SM_10006detail8for_each13static_kernelINS2_12policy_hub_t12policy_500_tEmN6thrust24THRUST_300001_SM_1000_NS8cuda_cub20__uninitialized_fill7functorINS7_10device_ptrIfEEfEEEEvT0_T1_ --------------------------
	.section	.nv.info._ZN3cub18CUB_300001_SM_10006detail8for_each13static_kernelINS2_12policy_hub_t12policy_500_tEmN6thrust24THRUST_300001_SM_1000_NS8cuda_cub20__uninitialized_fill7functorINS7_10device_ptrIfEEfEEEEvT0_T1_,"",@"SHT_CUDA_INFO"
	.sectionflags	@""
	.align	4


	//----- nvinfo : EIATTR_CUDA_API_VERSION
	.align		4
        /*0000*/ 	.byte	0x04, 0x37
        /*0002*/ 	.short	(.L_70 - .L_69)
.L_69:
        /*0004*/ 	.word	0x00000082


	//----- nvinfo : EIATTR_KPARAM_INFO
	.align		4
.L_70:
        /*0008*/ 	.byte	0x04, 0x17
        /*000a*/ 	.short	(.L_72 - .L_71)
.L_71:
        /*000c*/ 	.word	0x00000000
        /*0010*/ 	.short	0x0001
        /*0012*/ 	.short	0x0008
        /*0014*/ 	.byte	0x00, 0xf0, 0x41, 0x00


	//----- nvinfo : EIATTR_KPARAM_INFO
	.align		4
.L_72:
        /*0018*/ 	.byte	0x04, 0x17
        /*001a*/ 	.short	(.L_74 - .L_73)
.L_73:
        /*001c*/ 	.word	0x00000000
        /*0020*/ 	.short	0x0000
        /*0022*/ 	.short	0x0000
        /*0024*/ 	.byte	0x00, 0xf0, 0x21, 0x00


	//----- nvinfo : EIATTR_SPARSE_MMA_MASK
	.align		4
.L_74:
        /*0028*/ 	.byte	0x03, 0x50
        /*002a*/ 	.short	0x0000


	//----- nvinfo : EIATTR_MAXREG_COUNT
	.align		4
        /*002c*/ 	.byte	0x03, 0x1b
        /*002e*/ 	.short	0x00ff


	//----- nvinfo : EIATTR_MERCURY_ISA_VERSION
	.align		4
        /*0030*/ 	.byte	0x03, 0x5f
        /*0032*/ 	.short	0x0101


	//----- nvinfo : EIATTR_VRC_CTA_INIT_COUNT
	.align		4
        /*0034*/ 	.byte	0x02, 0x4a
	.zero		1
	.zero		1


	//----- nvinfo : EIATTR_EXIT_INSTR_OFFSETS
	.align		4
        /*0038*/ 	.byte	0x04, 0x1c
        /*003a*/ 	.short	(.L_76 - .L_75)


	//   ....[0]....
.L_75:
        /*003c*/ 	.word	0x00000130


	//   ....[1]....
        /*0040*/ 	.word	0x00000230


	//   ....[2]....
        /*0044*/ 	.word	0x00000260


	//----- nvinfo : EIATTR_MAX_THREADS
	.align		4
.L_76:
        /*0048*/ 	.byte	0x04, 0x05
        /*004a*/ 	.short	(.L_78 - .L_77)
.L_77:
        /*004c*/ 	.word	0x00000100
        /*0050*/ 	.word	0x00000001
        /*0054*/ 	.word	0x00000001


	//----- nvinfo : EIATTR_CBANK_PARAM_SIZE
	.align		4
.L_78:
        /*0058*/ 	.byte	0x03, 0x19
        /*005a*/ 	.short	0x0018


	//----- nvinfo : EIATTR_PARAM_CBANK
	.align		4
        /*005c*/ 	.byte	0x04, 0x0a
        /*005e*/ 	.short	(.L_80 - .L_79)
	.align		4
.L_79:
        /*0060*/ 	.word	index@(.nv.constant0._ZN3cub18CUB_300001_SM_10006detail8for_each13static_kernelINS2_12policy_hub_t12policy_500_tEmN6thrust24THRUST_300001_SM_1000_NS8cuda_cub20__uninitialized_fill7functorINS7_10device_ptrIfEEfEEEEvT0_T1_)
        /*0064*/ 	.short	0x0380
        /*0066*/ 	.short	0x0018


	//----- nvinfo : EIATTR_SW_WAR
	.align		4
.L_80:
        /*0068*/ 	.byte	0x04, 0x36
        /*006a*/ 	.short	(.L_82 - .L_81)
.L_81:
        /*006c*/ 	.word	0x00000008
.L_82:


//--------------------- .nv.info._ZN3cub18CUB_300001_SM_10006detail11EmptyKernelIvEEvv --------------------------
	.section	.nv.info._ZN3cub18CUB_300001_SM_10006detail11EmptyKernelIvEEvv,"",@"SHT_CUDA_INFO"
	.sectionflags	@""
	.align	4


	//----- nvinfo : EIATTR_CUDA_API_VERSION
	.align		4
        /*0000*/ 	.byte	0x04, 0x37
        /*0002*/ 	.short	(.L_84 - .L_83)
.L_83:
        /*0004*/ 	.word	0x00000082


	//----- nvinfo : EIATTR_SPARSE_MMA_MASK
	.align		4
.L_84:
        /*0008*/ 	.byte	0x03, 0x50
        /*000a*/ 	.short	0x0000


	//----- nvinfo : EIATTR_MAXREG_COUNT
	.align		4
        /*000c*/ 	.byte	0x03, 0x1b
        /*000e*/ 	.short	0x00ff


	//----- nvinfo : EIATTR_MERCURY_ISA_VERSION
	.align		4
        /*0010*/ 	.byte	0x03, 0x5f
        /*0012*/ 	.short	0x0101


	//----- nvinfo : EIATTR_VRC_CTA_INIT_COUNT
	.align		4
        /*0014*/ 	.byte	0x02, 0x4a
	.zero		1
	.zero		1


	//----- nvinfo : EIATTR_EXIT_INSTR_OFFSETS
	.align		4
        /*0018*/ 	.byte	0x04, 0x1c
        /*001a*/ 	.short	(.L_86 - .L_85)


	//   ....[0]....
.L_85:
        /*001c*/ 	.word	0x00000010


	//----- nvinfo : EIATTR_SW_WAR
	.align		4
.L_86:
        /*0020*/ 	.byte	0x04, 0x36
        /*0022*/ 	.short	(.L_88 - .L_87)
.L_87:
        /*0024*/ 	.word	0x00000008
.L_88:


//--------------------- .nv.info._Z7processiiPfS_ --------------------------
	.section	.nv.info._Z7processiiPfS_,"",@"SHT_CUDA_INFO"
	.sectionflags	@""
	.align	4


	//----- nvinfo : EIATTR_CUDA_API_VERSION
	.align		4
        /*0000*/ 	.byte	0x04, 0x37
        /*0002*/ 	.short	(.L_90 - .L_89)
.L_89:
        /*0004*/ 	.word	0x00000082


	//----- nvinfo : EIATTR_KPARAM_INFO
	.align		4
.L_90:
        /*0008*/ 	.byte	0x04, 0x17
        /*000a*/ 	.short	(.L_92 - .L_91)
.L_91:
        /*000c*/ 	.word	0x00000000
        /*0010*/ 	.short	0x0003
        /*0012*/ 	.short	0x0010
        /*0014*/ 	.byte	0x00, 0xf5, 0x21, 0x00


	//----- nvinfo : EIATTR_KPARAM_INFO
	.align		4
.L_92:
        /*0018*/ 	.byte	0x04, 0x17
        /*001a*/ 	.short	(.L_94 - .L_93)
.L_93:
        /*001c*/ 	.word	0x00000000
        /*0020*/ 	.short	0x0002
        /*0022*/ 	.short	0x0008
        /*0024*/ 	.byte	0x00, 0xf5, 0x21, 0x00


	//----- nvinfo : EIATTR_KPARAM_INFO
	.align		4
.L_94:
        /*0028*/ 	.byte	0x04, 0x17
        /*002a*/ 	.short	(.L_96 - .L_95)
.L_95:
        /*002c*/ 	.word	0x00000000
        /*0030*/ 	.short	0x0001
        /*0032*/ 	.short	0x0004
        /*0034*/ 	.byte	0x00, 0xf0, 0x11, 0x00


	//----- nvinfo : EIATTR_KPARAM_INFO
	.align		4
.L_96:
        /*0038*/ 	.byte	0x04, 0x17
        /*003a*/ 	.short	(.L_98 - .L_97)
.L_97:
        /*003c*/ 	.word	0x00000000
        /*0040*/ 	.short	0x0000
        /*0042*/ 	.short	0x0000
        /*0044*/ 	.byte	0x00, 0xf0, 0x11, 0x00


	//----- nvinfo : EIATTR_SPARSE_MMA_MASK
	.align		4
.L_98:
        /*0048*/ 	.byte	0x03, 0x50
        /*004a*/ 	.short	0x0000


	//----- nvinfo : EIATTR_MAXREG_COUNT
	.align		4
        /*004c*/ 	.byte	0x03, 0x1b
        /*004e*/ 	.short	0x00ff


	//----- nvinfo : EIATTR_MERCURY_ISA_VERSION
	.align		4
        /*0050*/ 	.byte	0x03, 0x5f
        /*0052*/ 	.short	0x0101


	//----- nvinfo : EIATTR_VRC_CTA_INIT_COUNT
	.align		4
        /*0054*/ 	.byte	0x02, 0x4a
	.zero		1
	.zero		1


	//----- nvinfo : EIATTR_EXIT_INSTR_OFFSETS
	.align		4
        /*0058*/ 	.byte	0x04, 0x1c
        /*005a*/ 	.short	(.L_100 - .L_99)


	//   ....[0]....
.L_99:
        /*005c*/ 	.word	0x00000070


	//   ....[1]....
        /*0060*/ 	.word	0x00000c00


	//----- nvinfo : EIATTR_CBANK_PARAM_SIZE
	.align		4
.L_100:
        /*0064*/ 	.byte	0x03, 0x19
        /*0066*/ 	.short	0x0018


	//----- nvinfo : EIATTR_PARAM_CBANK
	.align		4
        /*0068*/ 	.byte	0x04, 0x0a
        /*006a*/ 	.short	(.L_102 - .L_101)
	.align		4
.L_101:
        /*006c*/ 	.word	index@(.nv.constant0._Z7processiiPfS_)
        /*0070*/ 	.short	0x0380
        /*0072*/ 	.short	0x0018


	//----- nvinfo : EIATTR_SW_WAR
	.align		4
.L_102:
        /*0074*/ 	.byte	0x04, 0x36
        /*0076*/ 	.short	(.L_104 - .L_103)
.L_103:
        /*0078*/ 	.word	0x00000008
.L_104:


//--------------------- .nv.info._Z4initv         --------------------------
	.section	.nv.info._Z4initv,"",@"SHT_CUDA_INFO"
	.sectionflags	@""
	.align	4


	//----- nvinfo : EIATTR_CUDA_API_VERSION
	.align		4
        /*0000*/ 	.byte	0x04, 0x37
        /*0002*/ 	.short	(.L_106 - .L_105)
.L_105:
        /*0004*/ 	.word	0x00000082


	//----- nvinfo : EIATTR_SPARSE_MMA_MASK
	.align		4
.L_106:
        /*0008*/ 	.byte	0x03, 0x50
        /*000a*/ 	.short	0x0000


	//----- nvinfo : EIATTR_MAXREG_COUNT
	.align		4
        /*000c*/ 	.byte	0x03, 0x1b
        /*000e*/ 	.short	0x00ff


	//----- nvinfo : EIATTR_MERCURY_ISA_VERSION
	.align		4
        /*0010*/ 	.byte	0x03, 0x5f
        /*0012*/ 	.short	0x0101


	//----- nvinfo : EIATTR_VRC_CTA_INIT_COUNT
	.align		4
        /*0014*/ 	.byte	0x02, 0x4a
	.zero		1
	.zero		1


	//----- nvinfo : EIATTR_EXIT_INSTR_OFFSETS
	.align		4
        /*0018*/ 	.byte	0x04, 0x1c
        /*001a*/ 	.short	(.L_108 - .L_107)


	//   ....[0]....
.L_107:
        /*001c*/ 	.word	0x00000010


	//----- nvinfo : EIATTR_SW_WAR
	.align		4
.L_108:
        /*0020*/ 	.byte	0x04, 0x36
        /*0022*/ 	.short	(.L_110 - .L_109)
.L_109:
        /*0024*/ 	.word	0x00000008
.L_110:


//--------------------- .nv.callgraph             --------------------------
	.section	.nv.callgraph,"",@"SHT_CUDA_CALLGRAPH"
	.align	4
	.sectionentsize	8
	.align		4
        /*0000*/ 	.word	0x00000000
	.align		4
        /*0004*/ 	.word	0xffffffff
	.align		4
        /*0008*/ 	.word	0x00000000
	.align		4
        /*000c*/ 	.word	0xfffffffe
	.align		4
        /*0010*/ 	.word	0x00000000
	.align		4
        /*0014*/ 	.word	0xfffffffd
	.align		4
        /*0018*/ 	.word	0x00000000
	.align		4
        /*001c*/ 	.word	0xfffffffc


//--------------------- .nv.constant4             --------------------------
	.section	.nv.constant4,"a",@progbits
	.align	8
	.align		8
.nv.constant4:
        /*0000*/ 	.dword	_ZN34_INTERNAL_cb470cdb_4_k_cu__Z4initv4cuda3std3__45__cpo5beginE
	.align		8
        /*0008*/ 	.dword	_ZN34_INTERNAL_cb470cdb_4_k_cu__Z4initv4cuda3std3__45__cpo3endE
	.align		8
        /*0010*/ 	.dword	_ZN34_INTERNAL_cb470cdb_4_k_cu__Z4initv4cuda3std3__45__cpo6cbeginE
	.align		8
        /*0018*/ 	.dword	_ZN34_INTERNAL_cb470cdb_4_k_cu__Z4initv4cuda3std3__45__cpo4cendE
	.align		8
        /*0020*/ 	.dword	_ZN34_INTERNAL_cb470cdb_4_k_cu__Z4initv4cuda3std3__45__cpo6rbeginE
	.align		8
        /*0028*/ 	.dword	_ZN34_INTERNAL_cb470cdb_4_k_cu__Z4initv4cuda3std3__45__cpo4rendE
	.align		8
        /*0030*/ 	.dword	_ZN34_INTERNAL_cb470cdb_4_k_cu__Z4initv4cuda3std3__45__cpo7crbeginE
	.align		8
        /*0038*/ 	.dword	_ZN34_INTERNAL_cb470cdb_4_k_cu__Z4initv4cuda3std3__45__cpo5crendE
	.align		8
        /*0040*/ 	.dword	_ZN34_INTERNAL_cb470cdb_4_k_cu__Z4initv4cuda3std3__436_GLOBAL__N__cb470cdb_4_k_cu__Z4initv6ignoreE
	.align		8
        /*0048*/ 	.dword	_ZN34_INTERNAL_cb470cdb_4_k_cu__Z4initv4cuda3std3__419piecewise_constructE
	.align		8
        /*0050*/ 	.dword	_ZN34_INTERNAL_cb470cdb_4_k_cu__Z4initv4cuda3std3__48in_placeE
	.align		8
        /*0058*/ 	.dword	_ZN34_INTERNAL_cb470cdb_4_k_cu__Z4initv4cuda3std3__420unreachable_sentinelE
	.align		8
        /*0060*/ 	.dword	_ZN34_INTERNAL_cb470cdb_4_k_cu__Z4initv4cuda3std3__47nulloptE
	.align		8
        /*0068*/ 	.dword	_ZN34_INTERNAL_cb470cdb_4_k_cu__Z4initv4cuda3std3__48unexpectE
	.align		8
        /*0070*/ 	.dword	_ZN34_INTERNAL_cb470cdb_4_k_cu__Z4initv4cuda3std6ranges3__45__cpo4swapE
	.align		8
        /*0078*/ 	.dword	_ZN34_INTERNAL_cb470cdb_4_k_cu__Z4initv4cuda3std6ranges3__45__cpo9iter_moveE
	.align		8
        /*0080*/ 	.dword	_ZN34_INTERNAL_cb470cdb_4_k_cu__Z4initv4cuda3std6ranges3__45__cpo5beginE
	.align		8
        /*0088*/ 	.dword	_ZN34_INTERNAL_cb470cdb_4_k_cu__Z4initv4cuda3std6ranges3__45__cpo3endE
	.align		8
        /*0090*/ 	.dword	_ZN34_INTERNAL_cb470cdb_4_k_cu__Z4initv4cuda3std6ranges3__45__cpo6cbeginE
	.align		8
        /*0098*/ 	.dword	_ZN34_INTERNAL_cb470cdb_4_k_cu__Z4initv4cuda3std6ranges3__45__cpo4cendE
	.align		8
        /*00a0*/ 	.dword	_ZN34_INTERNAL_cb470cdb_4_k_cu__Z4initv4cuda3std6ranges3__45__cpo7advanceE
	.align		8
        /*00a8*/ 	.dword	_ZN34_INTERNAL_cb470cdb_4_k_cu__Z4initv4cuda3std6ranges3__45__cpo9iter_swapE
	.align		8
        /*00b0*/ 	.dword	_ZN34_INTERNAL_cb470cdb_4_k_cu__Z4initv4cuda3std6ranges3__45__cpo4nextE
	.align		8
        /*00b8*/ 	.dword	_ZN34_INTERNAL_cb470cdb_4_k_cu__Z4initv4cuda3std6ranges3__45__cpo4prevE
	.align		8
        /*00c0*/ 	.dword	_ZN34_INTERNAL_cb470cdb_4_k_cu__Z4initv4cuda3std6ranges3__45__cpo4dataE
	.align		8
        /*00c8*/ 	.dword	_ZN34_INTERNAL_cb470cdb_4_k_cu__Z4initv4cuda3std6ranges3__45__cpo5cdataE
	.align		8
        /*00d0*/ 	.dword	_ZN34_INTERNAL_cb470cdb_4_k_cu__Z4initv4cuda3std6ranges3__45__cpo4sizeE
	.align		8
        /*00d8*/ 	.dword	_ZN34_INTERNAL_cb470cdb_4_k_cu__Z4initv4cuda3std6ranges3__45__cpo5ssizeE
	.align		8
        /*00e0*/ 	.dword	_ZN34_INTERNAL_cb470cdb_4_k_cu__Z4initv4cuda3std6ranges3__45__cpo8distanceE
	.align		8
        /*00e8*/ 	.dword	_ZN34_INTERNAL_cb470cdb_4_k_cu__Z4initv6thrust24THRUST_300001_SM_1000_NS8cuda_cub3parE
	.align		8
        /*00f0*/ 	.dword	_ZN34_INTERNAL_cb470cdb_4_k_cu__Z4initv6thrust24THRUST_300001_SM_1000_NS8cuda_cub10par_nosyncE
	.align		8
        /*00f8*/ 	.dword	_ZN34_INTERNAL_cb470cdb_4_k_cu__Z4initv6thrust24THRUST_300001_SM_1000_NS6system6detail10sequential3seqE
	.align		8
        /*0100*/ 	.dword	_ZN34_INTERNAL_cb470cdb_4_k_cu__Z4initv6thrust24THRUST_300001_SM_1000_NS6system3cpp3parE
	.align		8
        /*0108*/ 	.dword	_ZN34_INTERNAL_cb470cdb_4_k_cu__Z4initv6thrust24THRUST_300001_SM_1000_NS12placeholders2_1E
	.align		8
        /*0110*/ 	.dword	_ZN34_INTERNAL_cb470cdb_4_k_cu__Z4initv6thrust24THRUST_300001_SM_1000_NS12placeholders2_2E
	.align		8
        /*0118*/ 	.dword	_ZN34_INTERNAL_cb470cdb_4_k_cu__Z4initv6thrust24THRUST_300001_SM_1000_NS12placeholders2_3E
	.align		8
        /*0120*/ 	.dword	_ZN34_INTERNAL_cb470cdb_4_k_cu__Z4initv6thrust24THRUST_300001_SM_1000_NS12placeholders2_4E
	.align		8
        /*0128*/ 	.dword	_ZN34_INTERNAL_cb470cdb_4_k_cu__Z4initv6thrust24THRUST_300001_SM_1000_NS12placeholders2_5E
	.align		8
        /*0130*/ 	.dword	_ZN34_INTERNAL_cb470cdb_4_k_cu__Z4initv6thrust24THRUST_300001_SM_1000_NS12placeholders2_6E
	.align		8
        /*0138*/ 	.dword	_ZN34_INTERNAL_cb470cdb_4_k_cu__Z4initv6thrust24THRUST_300001_SM_1000_NS12placeholders2_7E
	.align		8
        /*0140*/ 	.dword	_ZN34_INTERNAL_cb470cdb_4_k_cu__Z4initv6thrust24THRUST_300001_SM_1000_NS12placeholders2_8E
	.align		8
        /*0148*/ 	.dword	_ZN34_INTERNAL_cb470cdb_4_k_cu__Z4initv6thrust24THRUST_300001_SM_1000_NS12placeholders2_9E
	.align		8
        /*0150*/ 	.dword	_ZN34_INTERNAL_cb470cdb_4_k_cu__Z4initv6thrust24THRUST_300001_SM_1000_NS12placeholders3_10E
	.align		8
        /*0158*/ 	.dword	_ZN34_INTERNAL_cb470cdb_4_k_cu__Z4initv6thrust24THRUST_300001_SM_1000_NS3seqE
	.align		8
        /*0160*/ 	.dword	_ZN34_INTERNAL_cb470cdb_4_k_cu__Z4initv6thrust24THRUST_300001_SM_1000_NS6deviceE


//--------------------- .text._ZN3cub18CUB_300001_SM_10006detail8for_each13static_kernelINS2_12policy_hub_t12policy_500_tEmN6thrust24THRUST_300001_SM_1000_NS8cuda_cub20__uninitialized_fill7functorINS7_10device_ptrIfEEfEEEEvT0_T1_ --------------------------
	.section	.text._ZN3cub18CUB_300001_SM_10006detail8for_each13static_kernelINS2_12policy_hub_t12policy_500_tEmN6thrust24THRUST_300001_SM_1000_NS8cuda_cub20__uninitialized_fill7functorINS7_10device_ptrIfEEfEEEEvT0_T1_,"ax",@progbits
	.align	128
        .global         _ZN3cub18CUB_300001_SM_10006detail8for_each13static_kernelINS2_12policy_hub_t12policy_500_tEmN6thrust24THRUST_300001_SM_1000_NS8cuda_cub20__uninitialized_fill7functorINS7_10device_ptrIfEEfEEEEvT0_T1_
        .type           _ZN3cub18CUB_300001_SM_10006detail8for_each13static_kernelINS2_12policy_hub_t12policy_500_tEmN6thrust24THRUST_300001_SM_1000_NS8cuda_cub20__uninitialized_fill7functorINS7_10device_ptrIfEEfEEEEvT0_T1_,@function
        .size           _ZN3cub18CUB_300001_SM_10006detail8for_each13static_kernelINS2_12policy_hub_t12policy_500_tEmN6thrust24THRUST_300001_SM_1000_NS8cuda_cub20__uninitialized_fill7functorINS7_10device_ptrIfEEfEEEEvT0_T1_,(.L_x_8 - _ZN3cub18CUB_300001_SM_10006detail8for_each13static_kernelINS2_12policy_hub_t12policy_500_tEmN6thrust24THRUST_300001_SM_1000_NS8cuda_cub20__uninitialized_fill7functorINS7_10device_ptrIfEEfEEEEvT0_T1_)
        .other          _ZN3cub18CUB_300001_SM_10006detail8for_each13static_kernelINS2_12policy_hub_t12policy_500_tEmN6thrust24THRUST_300001_SM_1000_NS8cuda_cub20__uninitialized_fill7functorINS7_10device_ptrIfEEfEEEEvT0_T1_,@"STO_CUDA_ENTRY STV_DEFAULT"
_ZN3cub18CUB_300001_SM_10006detail8for_each13static_kernelINS2_12policy_hub_t12policy_500_tEmN6thrust24THRUST_300001_SM_1000_NS8cuda_cub20__uninitialized_fill7functorINS7_10device_ptrIfEEfEEEEvT0_T1_:
.text._ZN3cub18CUB_300001_SM_10006detail8for_each13static_kernelINS2_12policy_hub_t12policy_500_tEmN6thrust24THRUST_300001_SM_1000_NS8cuda_cub20__uninitialized_fill7functorINS7_10device_ptrIfEEfEEEEvT0_T1_:
[----:B------:R-:W-:Y:S08]  /*0000*/  LDC R1, c[0x0][0x37c] ;  /* 0x0000df00ff017b82 */ /* 0x000ff00000000800 */
[----:B------:R-:W0:Y:S01]  /*0010*/  S2UR UR4, SR_CTAID.X ;  /* 0x00000000000479c3 */ /* 0x000e220000002500 */
[----:B------:R-:W1:Y:S01]  /*0020*/  LDCU.64 UR6, c[0x0][0x380] ;  /* 0x00007000ff0677ac */ /* 0x000e620008000a00 */
[----:B------:R-:W2:Y:S01]  /*0030*/  LDCU.64 UR8, c[0x0][0x358] ;  /* 0x00006b00ff0877ac */ /* 0x000ea20008000a00 */
[----:B0-----:R-:W-:-:S04]  /*0040*/  UIMAD.WIDE.U32 UR4, UR4, 0x200, URZ ;  /* 0x00000200040478a5 */ /* 0x001fc8000f8e00ff */
[----:B-1----:R-:W-:-:S04]  /*0050*/  UIADD3 UR6, UP0, UPT, -UR4, UR6, URZ ;  /* 0x0000000604067290 */ /* 0x002fc8000ff1e1ff */
[----:B------:R-:W-:Y:S02]  /*0060*/  UIADD3.X UR7, UPT, UPT, ~UR5, UR7, URZ, UP0, !UPT ;  /* 0x0000000705077290 */ /* 0x000fe400087fe5ff */
[----:B------:R-:W-:-:S04]  /*0070*/  UISETP.GE.U32.AND UP0, UPT, UR6, 0x200, UPT ;  /* 0x000002000600788c */ /* 0x000fc8000bf06070 */
[----:B------:R-:W-:-:S09]  /*0080*/  UISETP.GE.U32.AND.EX UP0, UPT, UR7, URZ, UPT, UP0 ;  /* 0x000000ff0700728c */ /* 0x000fd2000bf06100 */
[----:B--2---:R-:W-:Y:S05]  /*0090*/  BRA.U !UP0, `(.L_x_0) ;  /* 0x0000000108287547 */ /* 0x004fea000b800000 */
[----:B------:R-:W0:Y:S01]  /*00a0*/  S2R R0, SR_TID.X ;  /* 0x0000000000007919 */ /* 0x000e220000002100 */
[----:B------:R-:W1:Y:S01]  /*00b0*/  LDCU.64 UR6, c[0x0][0x388] ;  /* 0x00007100ff0677ac */ /* 0x000e620008000a00 */
[----:B------:R-:W2:Y:S01]  /*00c0*/  LDC R5, c[0x0][0x390] ;  /* 0x0000e400ff057b82 */ /* 0x000ea20000000800 */
[----:B0-----:R-:W-:-:S05]  /*00d0*/  IADD3 R0, P0, PT, R0, UR4, RZ ;  /* 0x0000000400007c10 */ /* 0x001fca000ff1e0ff */
[----:B------:R-:W-:Y:S01]  /*00e0*/  IMAD.X R3, RZ, RZ, UR5, P0 ;  /* 0x00000005ff037e24 */ /* 0x000fe200080e06ff */
[----:B-1----:R-:W-:-:S04]  /*00f0*/  LEA R2, P0, R0, UR6, 0x2 ;  /* 0x0000000600027c11 */ /* 0x002fc8000f8010ff */
[----:B------:R-:W-:-:S05]  /*0100*/  LEA.HI.X R3, R0, UR7, R3, 0x2, P0 ;  /* 0x0000000700037c11 */ /* 0x000fca00080f1403 */
[----:B--2---:R-:W-:Y:S04]  /*0110*/  STG.E desc[UR8][R2.64], R5 ;  /* 0x0000000502007986 */ /* 0x004fe8000c101908 */
[----:B------:R-:W-:Y:S01]  /*0120*/  STG.E desc[UR8][R2.64+0x400], R5 ;  /* 0x0004000502007986 */ /* 0x000fe2000c101908 */
[----:B------:R-:W-:Y:S05]  /*0130*/  EXIT ;  /* 0x000000000000794d */ /* 0x000fea0003800000 */
.L_x_0:
[----:B------:R-:W0:Y:S01]  /*0140*/  S2R R0, SR_TID.X ;  /* 0x0000000000007919 */ /* 0x000e220000002100 */
[----:B------:R-:W-:Y:S01]  /*0150*/  IMAD.U32 R2, RZ, RZ, UR7 ;  /* 0x00000007ff027e24 */ /* 0x000fe2000f8e00ff */
[----:B------:R-:W1:Y:S01]  /*0160*/  LDCU.64 UR10, c[0x0][0x388] ;  /* 0x00007100ff0a77ac */ /* 0x000e620008000a00 */
[----:B------:R-:W-:Y:S01]  /*0170*/  IMAD.U32 R4, RZ, RZ, UR7 ;  /* 0x00000007ff047e24 */ /* 0x000fe2000f8e00ff */
[----:B0-----:R-:W-:-:S04]  /*0180*/  ISETP.LT.U32.AND P0, PT, R0, UR6, PT ;  /* 0x0000000600007c0c */ /* 0x001fc8000bf01070 */
[----:B------:R-:W-:Y:S01]  /*0190*/  ISETP.GT.U32.AND.EX P0, PT, R2, RZ, PT, P0 ;  /* 0x000000ff0200720c */ /* 0x000fe20003f04100 */
[C---:B------:R-:W-:Y:S01]  /*01a0*/  VIADD R2, R0.reuse, 0x100 ;  /* 0x0000010000027836 */ /* 0x040fe20000000000 */
[----:B------:R-:W-:-:S04]  /*01b0*/  IADD3 R0, P2, PT, R0, UR4, RZ ;  /* 0x0000000400007c10 */ /* 0x000fc8000ff5e0ff */
[----:B------:R-:W-:Y:S01]  /*01c0*/  ISETP.LT.U32.AND P1, PT, R2, UR6, PT ;  /* 0x0000000602007c0c */ /* 0x000fe2000bf21070 */
[----:B------:R-:W-:Y:S01]  /*01d0*/  IMAD.X R3, RZ, RZ, UR5, P2 ;  /* 0x00000005ff037e24 */ /* 0x000fe200090e06ff */
[----:B-1----:R-:W-:Y:S02]  /*01e0*/  LEA R2, P2, R0, UR10, 0x2 ;  /* 0x0000000a00027c11 */ /* 0x002fe4000f8410ff */
[----:B------:R-:W-:Y:S02]  /*01f0*/  ISETP.GT.U32.AND.EX P1, PT, R4, RZ, PT, P1 ;  /* 0x000000ff0400720c */ /* 0x000fe40003f24110 */
[----:B------:R-:W-:Y:S01]  /*0200*/  LEA.HI.X R3, R0, UR11, R3, 0x2, P2 ;  /* 0x0000000b00037c11 */ /* 0x000fe200090f1403 */
[----:B------:R-:W0:Y:S04]  /*0210*/  @P0 LDC R5, c[0x0][0x390] ;  /* 0x0000e400ff050b82 */ /* 0x000e280000000800 */
[----:B0-----:R0:W-:Y:S06]  /*0220*/  @P0 STG.E desc[UR8][R2.64], R5 ;  /* 0x0000000502000986 */ /* 0x0011ec000c101908 */
[----:B------:R-:W-:Y:S05]  /*0230*/  @!P1 EXIT ;  /* 0x000000000000994d */ /* 0x000fea0003800000 */
[----:B0-----:R-:W0:Y:S02]  /*0240*/  LDC R5, c[0x0][0x390] ;  /* 0x0000e400ff057b82 */ /* 0x001e240000000800 */
[----:B0-----:R-:W-:Y:S01]  /*0250*/  STG.E desc[UR8][R2.64+0x400], R5 ;  /* 0x0004000502007986 */ /* 0x001fe2000c101908 */
[----:B------:R-:W-:Y:S05]  /*0260*/  EXIT ;  /* 0x000000000000794d */ /* 0x000fea0003800000 */
.L_x_1:
[----:B------:R-:W-:-:S00]  /*0270*/  BRA `(.L_x_1) ;  /* 0xfffffffc00fc7947 */ /* 0x000fc0000383ffff */
[----:B------:R-:W-:-:S00]  /*0280*/  NOP ;  /* 0x0000000000007918 */ /* 0x000fc00000000000 */
[----:B------:R-:W-:-:S00]  /*0290*/  NOP ;  /* 0x0000000000007918 */ /* 0x000fc00000000000 */
[----:B------:R-:W-:-:S00]  /*02a0*/  NOP ;  /* 0x0000000000007918 */ /* 0x000fc00000000000 */
[----:B------:R-:W-:-:S00]  /*02b0*/  NOP ;  /* 0x0000000000007918 */ /* 0x000fc00000000000 */
[----:B------:R-:W-:-:S00]  /*02c0*/  NOP ;  /* 0x0000000000007918 */ /* 0x000fc00000000000 */
[----:B------:R-:W-:-:S00]  /*02d0*/  NOP ;  /* 0x0000000000007918 */ /* 0x000fc00000000000 */
[----:B------:R-:W-:-:S00]  /*02e0*/  NOP ;  /* 0x0000000000007918 */ /* 0x000fc00000000000 */
[----:B------:R-:W-:-:S00]  /*02f0*/  NOP ;  /* 0x0000000000007918 */ /* 0x000fc00000000000 */
.L_x_8:


//--------------------- .text._ZN3cub18CUB_300001_SM_10006detail11EmptyKernelIvEEvv --------------------------
	.section	.text._ZN3cub18CUB_300001_SM_10006detail11EmptyKernelIvEEvv,"ax",@progbits
	.align	128
        .global         _ZN3cub18CUB_300001_SM_10006detail11EmptyKernelIvEEvv
        .type           _ZN3cub18CUB_300001_SM_10006detail11EmptyKernelIvEEvv,@function
        .size           _ZN3cub18CUB_300001_SM_10006detail11EmptyKernelIvEEvv,(.L_x_9 - _ZN3cub18CUB_300001_SM_10006detail11EmptyKernelIvEEvv)
        .other          _ZN3cub18CUB_300001_SM_10006detail11EmptyKernelIvEEvv,@"STO_CUDA_ENTRY STV_DEFAULT"
_ZN3cub18CUB_300001_SM_10006detail11EmptyKernelIvEEvv:
.text._ZN3cub18CUB_300001_SM_10006detail11EmptyKernelIvEEvv:
[----:B------:R-:W-:Y:S01]  /*0000*/  LDC R1, c[0x0][0x37c] ;  /* 0x0000df00ff017b82 */ /* 0x000fe20000000800 */
[----:B------:R-:W-:Y:S05]  /*0010*/  EXIT ;  /* 0x000000000000794d */ /* 0x000fea0003800000 */
.L_x_2:
        /* <DEDUP_REMOVED lines=14> */
.L_x_9:


//--------------------- .text._Z7processiiPfS_    --------------------------
	.section	.text._Z7processiiPfS_,"ax",@progbits
	.align	128
        .global         _Z7processiiPfS_
        .type           _Z7processiiPfS_,@function
        .size           _Z7processiiPfS_,(.L_x_10 - _Z7processiiPfS_)
        .other          _Z7processiiPfS_,@"STO_CUDA_ENTRY STV_DEFAULT"
_Z7processiiPfS_:
.text._Z7processiiPfS_:
[----:B------:R-:W-:Y:S01]  /*0000*/  LDC R1, c[0x0][0x37c] ;  /* 0x0000df00ff017b82 */ /* 0x000fe20000000800 */
[----:B------:R-:W0:Y:S07]  /*0010*/  S2R R3, SR_TID.X ;  /* 0x0000000000037919 */ /* 0x000e2e0000002100 */
[----:B------:R-:W0:Y:S01]  /*0020*/  S2UR UR4, SR_CTAID.X ;  /* 0x00000000000479c3 */ /* 0x000e220000002500 */
[----:B------:R-:W1:Y:S07]  /*0030*/  LDCU UR5, c[0x0][0x384] ;  /* 0x00007080ff0577ac */ /* 0x000e6e0008000800 */
[----:B------:R-:W0:Y:S02]  /*0040*/  LDC R0, c[0x0][0x360] ;  /* 0x0000d800ff007b82 */ /* 0x000e240000000800 */
[----:B0-----:R-:W-:-:S05]  /*0050*/  IMAD R0, R0, UR4, R3 ;  /* 0x0000000400007c24 */ /* 0x001fca000f8e0203 */
[----:B-1----:R-:W-:-:S13]  /*0060*/  ISETP.GE.AND P0, PT, R0, UR5, PT ;  /* 0x0000000500007c0c */ /* 0x002fda000bf06270 */
[----:B------:R-:W-:Y:S05]  /*0070*/  @P0 EXIT ;  /* 0x000000000000094d */ /* 0x000fea0003800000 */
[----:B------:R-:W0:Y:S01]  /*0080*/  LDCU UR5, c[0x0][0x380] ;  /* 0x00007000ff0577ac */ /* 0x000e220008000800 */
[----:B------:R-:W-:Y:S01]  /*0090*/  HFMA2 R4, -RZ, RZ, 0, 0 ;  /* 0x00000000ff047431 */ /* 0x000fe200000001ff */
[----:B------:R-:W1:Y:S01]  /*00a0*/  LDCU.64 UR10, c[0x0][0x358] ;  /* 0x00006b00ff0a77ac */ /* 0x000e620008000a00 */
[----:B0-----:R-:W-:-:S09]  /*00b0*/  UISETP.GE.AND UP0, UPT, UR5, 0x1, UPT ;  /* 0x000000010500788c */ /* 0x001fd2000bf06270 */
[----:B-1----:R-:W-:Y:S05]  /*00c0*/  BRA.U !UP0, `(.L_x_3) ;  /* 0x0000000908c07547 */ /* 0x002fea000b800000 */
[----:B------:R-:W-:Y:S01]  /*00d0*/  UISETP.NE.AND UP1, UPT, UR5, 0x1, UPT ;  /* 0x000000010500788c */ /* 0x000fe2000bf25270 */
[----:B------:R-:W-:Y:S01]  /*00e0*/  MOV R4, RZ ;  /* 0x000000ff00047202 */ /* 0x000fe20000000f00 */
[----:B------:R-:W-:-:S04]  /*00f0*/  ULOP3.LUT UR4, UR5, 0x1, URZ, 0xc0, !UPT ;  /* 0x0000000105047892 */ /* 0x000fc8000f8ec0ff */
[----:B------:R-:W-:-:S03]  /*0100*/  UISETP.NE.U32.AND UP0, UPT, UR4, 0x1, UPT ;  /* 0x000000010400788c */ /* 0x000fc6000bf05070 */
[----:B------:R-:W-:Y:S01]  /*0110*/  UMOV UR4, URZ ;  /* 0x000000ff00047c82 */ /* 0x000fe20008000000 */
[----:B------:R-:W-:Y:S07]  /*0120*/  BRA.U !UP1, `(.L_x_4) ;  /* 0x0000000509847547 */ /* 0x000fee000b800000 */
[----:B------:R-:W0:Y:S01]  /*0130*/  LDC.64 R2, c[0x0][0x388] ;  /* 0x0000e200ff027b82 */ /* 0x000e220000000a00 */
[----:B------:R-:W-:Y:S01]  /*0140*/  ULOP3.LUT UR4, UR5, 0x7ffffffe, URZ, 0xc0, !UPT ;  /* 0x7ffffffe05047892 */ /* 0x000fe2000f8ec0ff */
[----:B------:R-:W-:Y:S02]  /*0150*/  MOV R4, RZ ;  /* 0x000000ff00047202 */ /* 0x000fe40000000f00 */
[----:B------:R-:W-:Y:S01]  /*0160*/  UMOV UR5, 0x6 ;  /* 0x0000000600057882 */ /* 0x000fe20000000000 */
[----:B------:R-:W-:-:S12]  /*0170*/  UIADD3 UR12, UPT, UPT, -UR4, URZ, URZ ;  /* 0x000000ff040c7290 */ /* 0x000fd8000fffe1ff */
.L_x_5:
[----:B------:R-:W-:Y:S02]  /*0180*/  UIADD3 UR6, UPT, UPT, UR5, -0x6, URZ ;  /* 0xfffffffa05067890 */ /* 0x000fe4000fffe0ff */
[----:B------:R-:W-:Y:S02]  /*0190*/  UIADD3 UR7, UPT, UPT, UR5, -0x5, URZ ;  /* 0xfffffffb05077890 */ /* 0x000fe4000fffe0ff */
[----:B------:R-:W-:Y:S02]  /*01a0*/  ULOP3.LUT UR6, UR6, 0x1fe, URZ, 0xc0, !UPT ;  /* 0x000001fe06067892 */ /* 0x000fe4000f8ec0ff */
[----:B------:R-:W-:Y:S02]  /*01b0*/  UIADD3 UR8, UPT, UPT, UR5, -0x4, URZ ;  /* 0xfffffffc05087890 */ /* 0x000fe4000fffe0ff */
[----:B------:R-:W-:Y:S02]  /*01c0*/  ULOP3.LUT UR7, UR7, 0x1ff, URZ, 0xc0, !UPT ;  /* 0x000001ff07077892 */ /* 0x000fe4000f8ec0ff */
[----:B------:R-:W-:Y:S01]  /*01d0*/  LEA R7, R0, UR6, 0x9 ;  /* 0x0000000600077c11 */ /* 0x000fe2000f8e48ff */
[----:B------:R-:W-:-:S02]  /*01e0*/  UIADD3 UR9, UPT, UPT, UR5, -0x3, URZ ;  /* 0xfffffffd05097890 */ /* 0x000fc4000fffe0ff */
[----:B------:R-:W-:Y:S01]  /*01f0*/  ULOP3.LUT UR8, UR8, 0x1fe, URZ, 0xc0, !UPT ;  /* 0x000001fe08087892 */ /* 0x000fe2000f8ec0ff */
[C---:B------:R-:W-:Y:S01]  /*0200*/  LEA R9, R0.reuse, UR7, 0x9 ;  /* 0x0000000700097c11 */ /* 0x040fe2000f8e48ff */
[--C-:B0-----:R-:W-:Y:S01]  /*0210*/  IMAD.WIDE R6, R7, 0x4, R2.reuse ;  /* 0x0000000407067825 */ /* 0x101fe200078e0202 */
[----:B------:R-:W-:Y:S02]  /*0220*/  UIADD3 UR6, UPT, UPT, UR5, -0x2, URZ ;  /* 0xfffffffe05067890 */ /* 0x000fe4000fffe0ff */
[----:B------:R-:W-:Y:S01]  /*0230*/  ULOP3.LUT UR9, UR9, 0x1ff, URZ, 0xc0, !UPT ;  /* 0x000001ff09097892 */ /* 0x000fe2000f8ec0ff */
[C---:B------:R-:W-:Y:S01]  /*0240*/  LEA R11, R0.reuse, UR8, 0x9 ;  /* 0x00000008000b7c11 */ /* 0x040fe2000f8e48ff */
[--C-:B------:R-:W-:Y:S01]  /*0250*/  IMAD.WIDE R8, R9, 0x4, R2.reuse ;  /* 0x0000000409087825 */ /* 0x100fe200078e0202 */
[----:B------:R-:W-:Y:S01]  /*0260*/  ULOP3.LUT UR6, UR6, 0x1fe, URZ, 0xc0, !UPT ;  /* 0x000001fe06067892 */ /* 0x000fe2000f8ec0ff */
[----:B------:R0:W2:Y:S01]  /*0270*/  LDG.E R5, desc[UR10][R6.64] ;  /* 0x0000000a06057981 */ /* 0x0000a2000c1e1900 */
[----:B------:R-:W-:Y:S01]  /*0280*/  UIADD3 UR7, UPT, UPT, UR5, -0x1, URZ ;  /* 0xffffffff05077890 */ /* 0x000fe2000fffe0ff */
[C---:B------:R-:W-:Y:S01]  /*0290*/  LEA R13, R0.reuse, UR9, 0x9 ;  /* 0x00000009000d7c11 */ /* 0x040fe2000f8e48ff */
[--C-:B------:R-:W-:Y:S01]  /*02a0*/  IMAD.WIDE R10, R11, 0x4, R2.reuse ;  /* 0x000000040b0a7825 */ /* 0x100fe200078e0202 */
[----:B------:R1:W3:Y:S01]  /*02b0*/  LDG.E R14, desc[UR10][R8.64] ;  /* 0x0000000a080e7981 */ /* 0x0002e2000c1e1900 */
[----:B------:R-:W-:Y:S01]  /*02c0*/  ULOP3.LUT UR7, UR7, 0x1ff, URZ, 0xc0, !UPT ;  /* 0x000001ff07077892 */ /* 0x000fe2000f8ec0ff */
[----:B------:R-:W-:Y:S01]  /*02d0*/  LEA R21, R0, UR6, 0x9 ;  /* 0x0000000600157c11 */ /* 0x000fe2000f8e48ff */
[----:B------:R-:W-:Y:S01]  /*02e0*/  IMAD.WIDE R12, R13, 0x4, R2 ;  /* 0x000000040d0c7825 */ /* 0x000fe200078e0202 */
[----:B------:R4:W5:Y:S01]  /*02f0*/  LDG.E R15, desc[UR10][R10.64] ;  /* 0x0000000a0a0f7981 */ /* 0x000962000c1e1900 */
[----:B------:R-:W-:-:S02]  /*0300*/  UIADD3 UR6, UPT, UPT, UR5, 0x1, URZ ;  /* 0x0000000105067890 */ /* 0x000fc4000fffe0ff */
[----:B------:R-:W-:Y:S01]  /*0310*/  ULOP3.LUT UR9, UR5, 0x1fe, URZ, 0xc0, !UPT ;  /* 0x000001fe05097892 */ /* 0x000fe2000f8ec0ff */
[C---:B0-----:R-:W-:Y:S01]  /*0320*/  LEA R7, R0.reuse, UR7, 0x9 ;  /* 0x0000000700077c11 */ /* 0x041fe2000f8e48ff */
[--C-:B------:R-:W-:Y:S01]  /*0330*/  IMAD.WIDE R20, R21, 0x4, R2.reuse ;  /* 0x0000000415147825 */ /* 0x100fe200078e0202 */
[----:B------:R0:W5:Y:S01]  /*0340*/  LDG.E R16, desc[UR10][R12.64] ;  /* 0x0000000a0c107981 */ /* 0x000162000c1e1900 */
[----:B------:R-:W-:Y:S02]  /*0350*/  ULOP3.LUT UR6, UR6, 0x1ff, URZ, 0xc0, !UPT ;  /* 0x000001ff06067892 */ /* 0x000fe4000f8ec0ff */
[----:B------:R-:W-:Y:S01]  /*0360*/  UIADD3 UR7, UPT, UPT, UR5, 0x2, URZ ;  /* 0x0000000205077890 */ /* 0x000fe2000fffe0ff */
[C---:B-1----:R-:W-:Y:S01]  /*0370*/  LEA R9, R0.reuse, UR9, 0x9 ;  /* 0x0000000900097c11 */ /* 0x042fe2000f8e48ff */
[--C-:B------:R-:W-:Y:S01]  /*0380*/  IMAD.WIDE R6, R7, 0x4, R2.reuse ;  /* 0x0000000407067825 */ /* 0x100fe200078e0202 */
[----:B------:R-:W-:Y:S01]  /*0390*/  UIADD3 UR8, UPT, UPT, UR5, 0x3, URZ ;  /* 0x0000000305087890 */ /* 0x000fe2000fffe0ff */
[----:B------:R-:W5:Y:S01]  /*03a0*/  LDG.E R17, desc[UR10][R20.64] ;  /* 0x0000000a14117981 */ /* 0x000f62000c1e1900 */
[----:B------:R-:W-:Y:S01]  /*03b0*/  ULOP3.LUT UR13, UR7, 0x1fe, URZ, 0xc0, !UPT ;  /* 0x000001fe070d7892 */ /* 0x000fe2000f8ec0ff */
[C---:B----4-:R-:W-:Y:S01]  /*03c0*/  LEA R11, R0.reuse, UR6, 0x9 ;  /* 0x00000006000b7c11 */ /* 0x050fe2000f8e48ff */
[----:B------:R-:W-:Y:S01]  /*03d0*/  UIADD3 UR6, UPT, UPT, UR5, 0x4, URZ ;  /* 0x0000000405067890 */ /* 0x000fe2000fffe0ff */
[--C-:B------:R-:W-:Y:S01]  /*03e0*/  IMAD.WIDE R8, R9, 0x4, R2.reuse ;  /* 0x0000000409087825 */ /* 0x100fe200078e0202 */
[----:B------:R-:W-:Y:S01]  /*03f0*/  ULOP3.LUT UR8, UR8, 0x1ff, URZ, 0xc0, !UPT ;  /* 0x000001ff08087892 */ /* 0x000fe2000f8ec0ff */
[----:B------:R1:W4:Y:S01]  /*0400*/  LDG.E R18, desc[UR10][R6.64] ;  /* 0x0000000a06127981 */ /* 0x000322000c1e1900 */
[C---:B------:R-:W-:Y:S01]  /*0410*/  LEA R23, R0.reuse, UR13, 0x9 ;  /* 0x0000000d00177c11 */ /* 0x040fe2000f8e48ff */
[--C-:B------:R-:W-:Y:S01]  /*0420*/  IMAD.WIDE R10, R11, 0x4, R2.reuse ;  /* 0x000000040b0a7825 */ /* 0x100fe200078e0202 */
[----:B------:R-:W-:Y:S01]  /*0430*/  UIADD3 UR9, UPT, UPT, UR5, 0x5, URZ ;  /* 0x0000000505097890 */ /* 0x000fe2000fffe0ff */
[----:B------:R1:W4:Y:S01]  /*0440*/  LDG.E R19, desc[UR10][R8.64] ;  /* 0x0000000a08137981 */ /* 0x000322000c1e1900 */
[----:B------:R-:W-:Y:S01]  /*0450*/  ULOP3.LUT UR6, UR6, 0x1fe, URZ, 0xc0, !UPT ;  /* 0x000001fe06067892 */ /* 0x000fe2000f8ec0ff */
[C---:B0-----:R-:W-:Y:S01]  /*0460*/  LEA R13, R0.reuse, UR8, 0x9 ;  /* 0x00000008000d7c11 */ /* 0x041fe2000f8e48ff */
[--C-:B------:R-:W-:Y:S01]  /*0470*/  IMAD.WIDE R22, R23, 0x4, R2.reuse ;  /* 0x0000000417167825 */ /* 0x100fe200078e0202 */
[----:B------:R-:W-:Y:S01]  /*0480*/  ULOP3.LUT UR9, UR9, 0x1ff, URZ, 0xc0, !UPT ;  /* 0x000001ff09097892 */ /* 0x000fe2000f8ec0ff */
[----:B------:R0:W4:Y:S02]  /*0490*/  LDG.E R20, desc[UR10][R10.64] ;  /* 0x0000000a0a147981 */ /* 0x000124000c1e1900 */
[C---:B-1----:R-:W-:Y:S01]  /*04a0*/  LEA R7, R0.reuse, UR6, 0x9 ;  /* 0x0000000600077c11 */ /* 0x042fe2000f8e48ff */
[----:B------:R-:W-:Y:S01]  /*04b0*/  IMAD.WIDE R12, R13, 0x4, R2 ;  /* 0x000000040d0c7825 */ /* 0x000fe200078e0202 */
[----:B------:R-:W4:Y:S01]  /*04c0*/  LDG.E R21, desc[UR10][R22.64] ;  /* 0x0000000a16157981 */ /* 0x000f22000c1e1900 */
[----:B------:R-:W-:-:S02]  /*04d0*/  LEA R25, R0, UR9, 0x9 ;  /* 0x0000000900197c11 */ /* 0x000fc4000f8e48ff */
[--C-:B------:R-:W-:Y:S02]  /*04e0*/  IMAD.WIDE R6, R7, 0x4, R2.reuse ;  /* 0x0000000407067825 */ /* 0x100fe400078e0202 */
[----:B------:R-:W4:Y:S02]  /*04f0*/  LDG.E R12, desc[UR10][R12.64] ;  /* 0x0000000a0c0c7981 */ /* 0x000f24000c1e1900 */
[----:B------:R-:W-:Y:S02]  /*0500*/  IMAD.WIDE R8, R25, 0x4, R2 ;  /* 0x0000000419087825 */ /* 0x000fe400078e0202 */
[----:B------:R-:W4:Y:S04]  /*0510*/  LDG.E R6, desc[UR10][R6.64] ;  /* 0x0000000a06067981 */ /* 0x000f28000c1e1900 */
[----:B------:R-:W4:Y:S01]  /*0520*/  LDG.E R8, desc[UR10][R8.64] ;  /* 0x0000000a08087981 */ /* 0x000f22000c1e1900 */
[----:B------:R-:W-:-:S04]  /*0530*/  UIADD3 UR5, UPT, UPT, UR5, 0x6, URZ ;  /* 0x0000000605057890 */ /* 0x000fc8000fffe0ff */
[----:B------:R-:W-:-:S06]  /*0540*/  ULOP3.LUT UR5, UR5, 0x1fe, URZ, 0xc0, !UPT ;  /* 0x000001fe05057892 */ /* 0x000fcc000f8ec0ff */
[----:B0-----:R-:W-:-:S05]  /*0550*/  LEA R11, R0, UR5, 0x9 ;  /* 0x00000005000b7c11 */ /* 0x001fca000f8e48ff */
[----:B------:R-:W-:-:S06]  /*0560*/  IMAD.WIDE R10, R11, 0x4, R2 ;  /* 0x000000040b0a7825 */ /* 0x000fcc00078e0202 */
[----:B------:R-:W4:Y:S01]  /*0570*/  LDG.E R10, desc[UR10][R10.64] ;  /* 0x0000000a0a0a7981 */ /* 0x000f22000c1e1900 */
[----:B------:R-:W-:Y:S01]  /*0580*/  UIADD3 UR12, UPT, UPT, UR12, 0x2, URZ ;  /* 0x000000020c0c7890 */ /* 0x000fe2000fffe0ff */
[----:B------:R-:W-:-:S03]  /*0590*/  UMOV UR5, UR7 ;  /* 0x0000000700057c82 */ /* 0x000fc60008000000 */
[----:B------:R-:W-:Y:S01]  /*05a0*/  UISETP.NE.AND UP1, UPT, UR12, URZ, UPT ;  /* 0x000000ff0c00728c */ /* 0x000fe2000bf25270 */
[----:B--2---:R-:W-:-:S04]  /*05b0*/  FADD R5, R5, R4 ;  /* 0x0000000405057221 */ /* 0x004fc80000000000 */
[----:B---3--:R-:W-:-:S04]  /*05c0*/  FADD R4, R5, R14 ;  /* 0x0000000e05047221 */ /* 0x008fc80000000000 */
[----:B-----5:R-:W-:-:S04]  /*05d0*/  FADD R5, R4, R15 ;  /* 0x0000000f04057221 */ /* 0x020fc80000000000 */
[----:B------:R-:W-:-:S04]  /*05e0*/  FADD R4, R5, R16 ;  /* 0x0000001005047221 */ /* 0x000fc80000000000 */
[----:B------:R-:W-:-:S04]  /*05f0*/  FADD R5, R4, R17 ;  /* 0x0000001104057221 */ /* 0x000fc80000000000 */
[----:B----4-:R-:W-:-:S04]  /*0600*/  FADD R4, R5, R18 ;  /* 0x0000001205047221 */ /* 0x010fc80000000000 */
[----:B------:R-:W-:-:S04]  /*0610*/  FADD R5, R4, R19 ;  /* 0x0000001304057221 */ /* 0x000fc80000000000 */
        /* <DEDUP_REMOVED lines=16> */
[----:B------:R-:W-:Y:S01]  /*0720*/  FADD R4, R21, R10 ;  /* 0x0000000a15047221 */ /* 0x000fe20000000000 */
[----:B------:R-:W-:Y:S06]  /*0730*/  BRA.U UP1, `(.L_x_5) ;  /* 0xfffffff901907547 */ /* 0x000fec000b83ffff */
.L_x_4:
[----:B------:R-:W-:Y:S05]  /*0740*/  BRA.U UP0, `(.L_x_3) ;  /* 0x0000000500207547 */ /* 0x000fea000b800000 */
[----:B------:R-:W0:Y:S01]  /*0750*/  LDC.64 R6, c[0x0][0x388] ;  /* 0x0000e200ff067b82 */ /* 0x000e220000000a00 */
[----:B------:R-:W-:Y:S02]  /*0760*/  UIADD3 UR5, UPT, UPT, UR4, 0x1, URZ ;  /* 0x0000000104057890 */ /* 0x000fe4000fffe0ff */
[----:B------:R-:W-:Y:S02]  /*0770*/  ULOP3.LUT UR7, UR4, 0x1ff, URZ, 0xc0, !UPT ;  /* 0x000001ff04077892 */ /* 0x000fe4000f8ec0ff */
[----:B------:R-:W-:Y:S02]  /*0780*/  ULOP3.LUT UR5, UR5, 0x1ff, URZ, 0xc0, !UPT ;  /* 0x000001ff05057892 */ /* 0x000fe4000f8ec0ff */
[----:B------:R-:W-:Y:S02]  /*0790*/  UIADD3 UR6, UPT, UPT, UR4, 0x2, URZ ;  /* 0x0000000204067890 */ /* 0x000fe4000fffe0ff */
[C---:B------:R-:W-:Y:S01]  /*07a0*/  LEA R3, R0.reuse, UR7, 0x9 ;  /* 0x0000000700037c11 */ /* 0x040fe2000f8e48ff */
[----:B------:R-:W-:Y:S01]  /*07b0*/  UIADD3 UR7, UPT, UPT, UR4, 0x3, URZ ;  /* 0x0000000304077890 */ /* 0x000fe2000fffe0ff */
[----:B------:R-:W-:Y:S01]  /*07c0*/  LEA R9, R0, UR5, 0x9 ;  /* 0x0000000500097c11 */ /* 0x000fe2000f8e48ff */
[----:B------:R-:W-:-:S02]  /*07d0*/  ULOP3.LUT UR6, UR6, 0x1ff, URZ, 0xc0, !UPT ;  /* 0x000001ff06067892 */ /* 0x000fc4000f8ec0ff */
[----:B------:R-:W-:Y:S02]  /*07e0*/  UIADD3 UR5, UPT, UPT, UR4, 0x4, URZ ;  /* 0x0000000404057890 */ /* 0x000fe4000fffe0ff */
[----:B------:R-:W-:Y:S02]  /*07f0*/  ULOP3.LUT UR7, UR7, 0x1ff, URZ, 0xc0, !UPT ;  /* 0x000001ff07077892 */ /* 0x000fe4000f8ec0ff */
[----:B------:R-:W-:Y:S01]  /*0800*/  ULOP3.LUT UR5, UR5, 0x1ff, URZ, 0xc0, !UPT ;  /* 0x000001ff05057892 */ /* 0x000fe2000f8ec0ff */
[----:B------:R-:W-:Y:S01]  /*0810*/  LEA R15, R0, UR6, 0x9 ;  /* 0x00000006000f7c11 */ /* 0x000fe2000f8e48ff */
[----:B0-----:R-:W-:Y:S01]  /*0820*/  IMAD.WIDE R2, R3, 0x4, R6 ;  /* 0x0000000403027825 */ /* 0x001fe200078e0206 */
[----:B------:R-:W-:-:S03]  /*0830*/  UIADD3 UR6, UPT, UPT, UR4, 0x5, URZ ;  /* 0x0000000504067890 */ /* 0x000fc6000fffe0ff */
[--C-:B------:R-:W-:Y:S01]  /*0840*/  IMAD.WIDE R8, R9, 0x4, R6.reuse ;  /* 0x0000000409087825 */ /* 0x100fe200078e0206 */
[----:B------:R0:W2:Y:S01]  /*0850*/  LDG.E R5, desc[UR10][R2.64] ;  /* 0x0000000a02057981 */ /* 0x0000a2000c1e1900 */
[C---:B------:R-:W-:Y:S01]  /*0860*/  LEA R17, R0.reuse, UR7, 0x9 ;  /* 0x0000000700117c11 */ /* 0x040fe2000f8e48ff */
[----:B------:R-:W-:Y:S01]  /*0870*/  ULOP3.LUT UR6, UR6, 0x1ff, URZ, 0xc0, !UPT ;  /* 0x000001ff06067892 */ /* 0x000fe2000f8ec0ff */
[--C-:B------:R-:W-:Y:S01]  /*0880*/  IMAD.WIDE R14, R15, 0x4, R6.reuse ;  /* 0x000000040f0e7825 */ /* 0x100fe200078e0206 */
[C---:B------:R-:W-:Y:S01]  /*0890*/  LEA R13, R0.reuse, UR5, 0x9 ;  /* 0x00000005000d7c11 */ /* 0x040fe2000f8e48ff */
[----:B------:R1:W3:Y:S01]  /*08a0*/  LDG.E R10, desc[UR10][R8.64] ;  /* 0x0000000a080a7981 */ /* 0x0002e2000c1e1900 */
[----:B------:R-:W-:Y:S01]  /*08b0*/  UIADD3 UR5, UPT, UPT, UR4, 0x6, URZ ;  /* 0x0000000604057890 */ /* 0x000fe2000fffe0ff */
[--C-:B------:R-:W-:Y:S01]  /*08c0*/  IMAD.WIDE R16, R17, 0x4, R6.reuse ;  /* 0x0000000411107825 */ /* 0x100fe200078e0206 */
[----:B------:R-:W-:Y:S01]  /*08d0*/  UIADD3 UR7, UPT, UPT, UR4, 0x7, URZ ;  /* 0x0000000704077890 */ /* 0x000fe2000fffe0ff */
[----:B------:R4:W5:Y:S01]  /*08e0*/  LDG.E R11, desc[UR10][R14.64] ;  /* 0x0000000a0e0b7981 */ /* 0x000962000c1e1900 */
[----:B------:R-:W-:Y:S01]  /*08f0*/  ULOP3.LUT UR5, UR5, 0x1ff, URZ, 0xc0, !UPT ;  /* 0x000001ff05057892 */ /* 0x000fe2000f8ec0ff */
[C---:B------:R-:W-:Y:S01]  /*0900*/  LEA R19, R0.reuse, UR6, 0x9 ;  /* 0x0000000600137c11 */ /* 0x040fe2000f8e48ff */
[--C-:B0-----:R-:W-:Y:S01]  /*0910*/  IMAD.WIDE R2, R13, 0x4, R6.reuse ;  /* 0x000000040d027825 */ /* 0x101fe200078e0206 */
[----:B------:R-:W-:Y:S01]  /*0920*/  ULOP3.LUT UR7, UR7, 0x1ff, URZ, 0xc0, !UPT ;  /* 0x000001ff07077892 */ /* 0x000fe2000f8ec0ff */
[----:B------:R0:W5:Y:S01]  /*0930*/  LDG.E R12, desc[UR10][R16.64] ;  /* 0x0000000a100c7981 */ /* 0x000162000c1e1900 */
[----:B------:R-:W-:Y:S01]  /*0940*/  UIADD3 UR6, UPT, UPT, UR4, 0x8, URZ ;  /* 0x0000000804067890 */ /* 0x000fe2000fffe0ff */
[C---:B------:R-:W-:Y:S01]  /*0950*/  LEA R21, R0.reuse, UR5, 0x9 ;  /* 0x0000000500157c11 */ /* 0x040fe2000f8e48ff */
[--C-:B-1----:R-:W-:Y:S01]  /*0960*/  IMAD.WIDE R8, R19, 0x4, R6.reuse ;  /* 0x0000000413087825 */ /* 0x102fe200078e0206 */
[----:B------:R-:W-:Y:S01]  /*0970*/  UIADD3 UR8, UPT, UPT, UR4, 0x9, URZ ;  /* 0x0000000904087890 */ /* 0x000fe2000fffe0ff */
[----:B------:R1:W5:Y:S01]  /*0980*/  LDG.E R13, desc[UR10][R2.64] ;  /* 0x0000000a020d7981 */ /* 0x000362000c1e1900 */
[----:B------:R-:W-:Y:S01]  /*0990*/  ULOP3.LUT UR6, UR6, 0x1ff, URZ, 0xc0, !UPT ;  /* 0x000001ff06067892 */ /* 0x000fe2000f8ec0ff */
[C---:B----4-:R-:W-:Y:S01]  /*09a0*/  LEA R15, R0.reuse, UR7, 0x9 ;  /* 0x00000007000f7c11 */ /* 0x050fe2000f8e48ff */
[----:B------:R-:W-:Y:S01]  /*09b0*/  UIADD3 UR5, UPT, UPT, UR4, 0xa, URZ ;  /* 0x0000000a04057890 */ /* 0x000fe2000fffe0ff */
[--C-:B------:R-:W-:Y:S01]  /*09c0*/  IMAD.WIDE R20, R21, 0x4, R6.reuse ;  /* 0x0000000415147825 */ /* 0x100fe200078e0206 */
[----:B------:R-:W-:Y:S01]  /*09d0*/  ULOP3.LUT UR8, UR8, 0x1ff, URZ, 0xc0, !UPT ;  /* 0x000001ff08087892 */ /* 0x000fe2000f8ec0ff */
[----:B------:R4:W5:Y:S01]  /*09e0*/  LDG.E R14, desc[UR10][R8.64] ;  /* 0x0000000a080e7981 */ /* 0x000962000c1e1900 */
[C---:B------:R-:W-:Y:S01]  /*09f0*/  LEA R19, R0.reuse, UR6, 0x9 ;  /* 0x0000000600137c11 */ /* 0x040fe2000f8e48ff */
[--C-:B0-----:R-:W-:Y:S01]  /*0a00*/  IMAD.WIDE R16, R15, 0x4, R6.reuse ;  /* 0x000000040f107825 */ /* 0x101fe200078e0206 */
[----:B------:R-:W-:Y:S01]  /*0a10*/  UIADD3 UR4, UPT, UPT, UR4, 0xb, URZ ;  /* 0x0000000b04047890 */ /* 0x000fe2000fffe0ff */
[----:B------:R-:W5:Y:S01]  /*0a20*/  LDG.E R15, desc[UR10][R20.64] ;  /* 0x0000000a140f7981 */ /* 0x000f62000c1e1900 */
[----:B------:R-:W-:Y:S01]  /*0a30*/  ULOP3.LUT UR5, UR5, 0x1ff, URZ, 0xc0, !UPT ;  /* 0x000001ff05057892 */ /* 0x000fe2000f8ec0ff */
[C---:B-1----:R-:W-:Y:S01]  /*0a40*/  LEA R3, R0.reuse, UR8, 0x9 ;  /* 0x0000000800037c11 */ /* 0x042fe2000f8e48ff */
[--C-:B------:R-:W-:Y:S01]  /*0a50*/  IMAD.WIDE R18, R19, 0x4, R6.reuse ;  /* 0x0000000413127825 */ /* 0x100fe200078e0206 */
[----:B------:R-:W-:Y:S01]  /*0a60*/  ULOP3.LUT UR4, UR4, 0x1ff, URZ, 0xc0, !UPT ;  /* 0x000001ff04047892 */ /* 0x000fe2000f8ec0ff */
[----:B------:R-:W5:Y:S02]  /*0a70*/  LDG.E R16, desc[UR10][R16.64] ;  /* 0x0000000a10107981 */ /* 0x000f64000c1e1900 */
[C---:B----4-:R-:W-:Y:S01]  /*0a80*/  LEA R9, R0.reuse, UR5, 0x9 ;  /* 0x0000000500097c11 */ /* 0x050fe2000f8e48ff */
        /* <DEDUP_REMOVED lines=8> */
[----:B--2---:R-:W-:-:S04]  /*0b10*/  FADD R5, R4, R5 ;  /* 0x0000000504057221 */ /* 0x004fc80000000000 */
[----:B---3--:R-:W-:-:S04]  /*0b20*/  FADD R10, R5, R10 ;  /* 0x0000000a050a7221 */ /* 0x008fc80000000000 */
[----:B-----5:R-:W-:-:S04]  /*0b30*/  FADD R11, R10, R11 ;  /* 0x0000000b0a0b7221 */ /* 0x020fc80000000000 */
[----:B------:R-:W-:-:S04]  /*0b40*/  FADD R12, R11, R12 ;  /* 0x0000000c0b0c7221 */ /* 0x000fc80000000000 */
[----:B------:R-:W-:-:S04]  /*0b50*/  FADD R13, R12, R13 ;  /* 0x0000000d0c0d7221 */ /* 0x000fc80000000000 */
[----:B------:R-:W-:-:S04]  /*0b60*/  FADD R14, R13, R14 ;  /* 0x0000000e0d0e7221 */ /* 0x000fc80000000000 */
[----:B------:R-:W-:-:S04]  /*0b70*/  FADD R15, R14, R15 ;  /* 0x0000000f0e0f7221 */ /* 0x000fc80000000000 */
[----:B------:R-:W-:-:S04]  /*0b80*/  FADD R15, R15, R16 ;  /* 0x000000100f0f7221 */ /* 0x000fc80000000000 */
[----:B----4-:R-:W-:-:S04]  /*0b90*/  FADD R15, R15, R18 ;  /* 0x000000120f0f7221 */ /* 0x010fc80000000000 */
[----:B------:R-:W-:-:S04]  /*0ba0*/  FADD R2, R15, R2 ;  /* 0x000000020f027221 */ /* 0x000fc80000000000 */
[----:B------:R-:W-:-:S04]  /*0bb0*/  FADD R2, R2, R9 ;  /* 0x0000000902027221 */ /* 0x000fc80000000000 */
[----:B------:R-:W-:-:S07]  /*0bc0*/  FADD R4, R2, R7 ;  /* 0x0000000702047221 */ /* 0x000fce0000000000 */
.L_x_3:
[----:B------:R-:W0:Y:S02]  /*0bd0*/  LDC.64 R2, c[0x0][0x390] ;  /* 0x0000e400ff027b82 */ /* 0x000e240000000a00 */
[----:B0-----:R-:W-:-:S05]  /*0be0*/  IMAD.WIDE R2, R0, 0x4, R2 ;  /* 0x0000000400027825 */ /* 0x001fca00078e0202 */
[----:B------:R-:W-:Y:S01]  /*0bf0*/  STG.E desc[UR10][R2.64], R4 ;  /* 0x0000000402007986 */ /* 0x000fe2000c10190a */
[----:B------:R-:W-:Y:S05]  /*0c00*/  EXIT ;  /* 0x000000000000794d */ /* 0x000fea0003800000 */
.L_x_6:
        /* <DEDUP_REMOVED lines=15> */
.L_x_10:


//--------------------- .text._Z4initv            --------------------------
	.section	.text._Z4initv,"ax",@progbits
	.align	128
        .global         _Z4initv
        .type           _Z4initv,@function
        .size           _Z4initv,(.L_x_11 - _Z4initv)
        .other          _Z4initv,@"STO_CUDA_ENTRY STV_DEFAULT"
_Z4initv:
.text._Z4initv:
[----:B------:R-:W-:Y:S01]  /*0000*/  LDC R1, c[0x0][0x37c] ;  /* 0x0000df00ff017b82 */ /* 0x000fe20000000800 */
[----:B------:R-:W-:Y:S05]  /*0010*/  EXIT ;  /* 0x000000000000794d */ /* 0x000fea0003800000 */
.L_x_7:
        /* <DEDUP_REMOVED lines=14> */
.L_x_11:


//--------------------- .nv.shared.reserved.0     --------------------------
	.section	.nv.shared.reserved.0,"aw",@nobits
	.weak		__nv_reservedSMEM_offset_0_alias
	.size		__nv_reservedSMEM_offset_0_alias, 0, 64
	.other		__nv_reservedSMEM_offset_0_alias,@"STO_CUDA_RESERVED_SHARED STV_DEFAULT"
__nv_reservedSMEM_offset_0_alias:
	.zero		0
	.zero		64


//--------------------- .nv.global                --------------------------
	.section	.nv.global,"aw",@nobits
.nv.global:
	.type		_ZN34_INTERNAL_cb470cdb_4_k_cu__Z4initv6thrust24THRUST_300001_SM_1000_NS12placeholders2_8E,@object
	.size		_ZN34_INTERNAL_cb470cdb_4_k_cu__Z4initv6thrust24THRUST_300001_SM_1000_NS12placeholders2_8E,(_ZN34_INTERNAL_cb470cdb_4_k_cu__Z4initv4cuda3std3__436_GLOBAL__N__cb470cdb_4_k_cu__Z4initv6ignoreE - _ZN34_INTERNAL_cb470cdb_4_k_cu__Z4initv6thrust24THRUST_300001_SM_1000_NS12placeholders2_8E)
_ZN34_INTERNAL_cb470cdb_4_k_cu__Z4initv6thrust24THRUST_300001_SM_1000_NS12placeholders2_8E:
	.zero		1
	.type		_ZN34_INTERNAL_cb470cdb_4_k_cu__Z4initv4cuda3std3__436_GLOBAL__N__cb470cdb_4_k_cu__Z4initv6ignoreE,@object
	.size		_ZN34_INTERNAL_cb470cdb_4_k_cu__Z4initv4cuda3std3__436_GLOBAL__N__cb470cdb_4_k_cu__Z4initv6ignoreE,(_ZN34_INTERNAL_cb470cdb_4_k_cu__Z4initv4cuda3std6ranges3__45__cpo4dataE - _ZN34_INTERNAL_cb470cdb_4_k_cu__Z4initv4cuda3std3__436_GLOBAL__N__cb470cdb_4_k_cu__Z4initv6ignoreE)
_ZN34_INTERNAL_cb470cdb_4_k_cu__Z4initv4cuda3std3__436_GLOBAL__N__cb470cdb_4_k_cu__Z4initv6ignoreE:
	.zero		1
	.type		_ZN34_INTERNAL_cb470cdb_4_k_cu__Z4initv4cuda3std6ranges3__45__cpo4dataE,@object
	.size		_ZN34_INTERNAL_cb470cdb_4_k_cu__Z4initv4cuda3std6ranges3__45__cpo4dataE,(_ZN34_INTERNAL_cb470cdb_4_k_cu__Z4initv6thrust24THRUST_300001_SM_1000_NS6system3cpp3parE - _ZN34_INTERNAL_cb470cdb_4_k_cu__Z4initv4cuda3std6ranges3__45__cpo4dataE)
_ZN34_INTERNAL_cb470cdb_4_k_cu__Z4initv4cuda3std6ranges3__45__cpo4dataE:
	.zero		1
	.type		_ZN34_INTERNAL_cb470cdb_4_k_cu__Z4initv6thrust24THRUST_300001_SM_1000_NS6system3cpp3parE,@object
	.size		_ZN34_INTERNAL_cb470cdb_4_k_cu__Z4initv6thrust24THRUST_300001_SM_1000_NS6system3cpp3parE,(_ZN34_INTERNAL_cb470cdb_4_k_cu__Z4initv4cuda3std3__45__cpo5beginE - _ZN34_INTERNAL_cb470cdb_4_k_cu__Z4initv6thrust24THRUST_300001_SM_1000_NS6system3cpp3parE)
_ZN34_INTERNAL_cb470cdb_4_k_cu__Z4initv6thrust24THRUST_300001_SM_1000_NS6system3cpp3parE:
	.zero		1
	.type		_ZN34_INTERNAL_cb470cdb_4_k_cu__Z4initv4cuda3std3__45__cpo5beginE,@object
	.size		_ZN34_INTERNAL_cb470cdb_4_k_cu__Z4initv4cuda3std3__45__cpo5beginE,(_ZN34_INTERNAL_cb470cdb_4_k_cu__Z4initv4cuda3std6ranges3__45__cpo5beginE - _ZN34_INTERNAL_cb470cdb_4_k_cu__Z4initv4cuda3std3__45__cpo5beginE)
_ZN34_INTERNAL_cb470cdb_4_k_cu__Z4initv4cuda3std3__45__cpo5beginE:
	.zero		1
	.type		_ZN34_INTERNAL_cb470cdb_4_k_cu__Z4initv4cuda3std6ranges3__45__cpo5beginE,@object
	.size		_ZN34_INTERNAL_cb470cdb_4_k_cu__Z4initv4cuda3std6ranges3__45__cpo5beginE,(_ZN34_INTERNAL_cb470cdb_4_k_cu__Z4initv6thrust24THRUST_300001_SM_1000_NS6deviceE - _ZN34_INTERNAL_cb470cdb_4_k_cu__Z4initv4cuda3std6ranges3__45__cpo5beginE)
_ZN34_INTERNAL_cb470cdb_4_k_cu__Z4initv4cuda3std6ranges3__45__cpo5beginE:
	.zero		1
	.type		_ZN34_INTERNAL_cb470cdb_4_k_cu__Z4initv6thrust24THRUST_300001_SM_1000_NS6deviceE,@object
	.size		_ZN34_INTERNAL_cb470cdb_4_k_cu__Z4initv6thrust24THRUST_300001_SM_1000_NS6deviceE,(_ZN34_INTERNAL_cb470cdb_4_k_cu__Z4initv4cuda3std3__47nulloptE - _ZN34_INTERNAL_cb470cdb_4_k_cu__Z4initv6thrust24THRUST_300001_SM_1000_NS6deviceE)
_ZN34_INTERNAL_cb470cdb_4_k_cu__Z4initv6thrust24THRUST_300001_SM_1000_NS6deviceE:
	.zero		1
	.type		_ZN34_INTERNAL_cb470cdb_4_k_cu__Z4initv4cuda3std3__47nulloptE,@object
	.size		_ZN34_INTERNAL_cb470cdb_4_k_cu__Z4initv4cuda3std3__47nulloptE,(_ZN34_INTERNAL_cb470cdb_4_k_cu__Z4initv4cuda3std6ranges3__45__cpo8distanceE - _ZN34_INTERNAL_cb470cdb_4_k_cu__Z4initv4cuda3std3__47nulloptE)
_ZN34_INTERNAL_cb470cdb_4_k_cu__Z4initv4cuda3std3__47nulloptE:
	.zero		1
	.type		_ZN34_INTERNAL_cb470cdb_4_k_cu__Z4initv4cuda3std6ranges3__45__cpo8distanceE,@object
	.size		_ZN34_INTERNAL_cb470cdb_4_k_cu__Z4initv4cuda3std6ranges3__45__cpo8distanceE,(_ZN34_INTERNAL_cb470cdb_4_k_cu__Z4initv6thrust24THRUST_300001_SM_1000_NS12placeholders2_4E - _ZN34_INTERNAL_cb470cdb_4_k_cu__Z4initv4cuda3std6ranges3__45__cpo8distanceE)
_ZN34_INTERNAL_cb470cdb_4_k_cu__Z4initv4cuda3std6ranges3__45__cpo8distanceE:
	.zero		1
	.type		_ZN34_INTERNAL_cb470cdb_4_k_cu__Z4initv6thrust24THRUST_300001_SM_1000_NS12placeholders2_4E,@object
	.size		_ZN34_INTERNAL_cb470cdb_4_k_cu__Z4initv6thrust24THRUST_300001_SM_1000_NS12placeholders2_4E,(_ZN34_INTERNAL_cb470cdb_4_k_cu__Z4initv4cuda3std3__45__cpo6rbeginE - _ZN34_INTERNAL_cb470cdb_4_k_cu__Z4initv6thrust24THRUST_300001_SM_1000_NS12placeholders2_4E)
_ZN34_INTERNAL_cb470cdb_4_k_cu__Z4initv6thrust24THRUST_300001_SM_1000_NS12placeholders2_4E:
	.zero		1
	.type		_ZN34_INTERNAL_cb470cdb_4_k_cu__Z4initv4cuda3std3__45__cpo6rbeginE,@object
	.size		_ZN34_INTERNAL_cb470cdb_4_k_cu__Z4initv4cuda3std3__45__cpo6rbeginE,(_ZN34_INTERNAL_cb470cdb_4_k_cu__Z4initv4cuda3std6ranges3__45__cpo7advanceE - _ZN34_INTERNAL_cb470cdb_4_k_cu__Z4initv4cuda3std3__45__cpo6rbeginE)
_ZN34_INTERNAL_cb470cdb_4_k_cu__Z4initv4cuda3std3__45__cpo6rbeginE:
	.zero		1
	.type		_ZN34_INTERNAL_cb470cdb_4_k_cu__Z4initv4cuda3std6ranges3__45__cpo7advanceE,@object
	.size		_ZN34_INTERNAL_cb470cdb_4_k_cu__Z4initv4cuda3std6ranges3__45__cpo7advanceE,(_ZN34_INTERNAL_cb470cdb_4_k_cu__Z4initv6thrust24THRUST_300001_SM_1000_NS12placeholders3_10E - _ZN34_INTERNAL_cb470cdb_4_k_cu__Z4initv4cuda3std6ranges3__45__cpo7advanceE)
_ZN34_INTERNAL_cb470cdb_4_k_cu__Z4initv4cuda3std6ranges3__45__cpo7advanceE:
	.zero		1
	.type		_ZN34_INTERNAL_cb470cdb_4_k_cu__Z4initv6thrust24THRUST_300001_SM_1000_NS12placeholders3_10E,@object
	.size		_ZN34_INTERNAL_cb470cdb_4_k_cu__Z4initv6thrust24THRUST_300001_SM_1000_NS12placeholders3_10E,(_ZN34_INTERNAL_cb470cdb_4_k_cu__Z4initv4cuda3std3__48in_placeE - _ZN34_INTERNAL_cb470cdb_4_k_cu__Z4initv6thrust24THRUST_300001_SM_1000_NS12placeholders3_10E)
_ZN34_INTERNAL_cb470cdb_4_k_cu__Z4initv6thrust24THRUST_300001_SM_1000_NS12placeholders3_10E:
	.zero		1
	.type		_ZN34_INTERNAL_cb470cdb_4_k_cu__Z4initv4cuda3std3__48in_placeE,@object
	.size		_ZN34_INTERNAL_cb470cdb_4_k_cu__Z4initv4cuda3std3__48in_placeE,(_ZN34_INTERNAL_cb470cdb_4_k_cu__Z4initv4cuda3std6ranges3__45__cpo4sizeE - _ZN34_INTERNAL_cb470cdb_4_k_cu__Z4initv4cuda3std3__48in_placeE)
_ZN34_INTERNAL_cb470cdb_4_k_cu__Z4initv4cuda3std3__48in_placeE:
	.zero		1
	.type		_ZN34_INTERNAL_cb470cdb_4_k_cu__Z4initv4cuda3std6ranges3__45__cpo4sizeE,@object
	.size		_ZN34_INTERNAL_cb470cdb_4_k_cu__Z4initv4cuda3std6ranges3__45__cpo4sizeE,(_ZN34_INTERNAL_cb470cdb_4_k_cu__Z4initv6thrust24THRUST_300001_SM_1000_NS12placeholders2_2E - _ZN34_INTERNAL_cb470cdb_4_k_cu__Z4initv4cuda3std6ranges3__45__cpo4sizeE)
_ZN34_INTERNAL_cb470cdb_4_k_cu__Z4initv4cuda3std6ranges3__45__cpo4sizeE:
	.zero		1
	.type		_ZN34_INTERNAL_cb470cdb_4_k_cu__Z4initv6thrust24THRUST_300001_SM_1000_NS12placeholders2_2E,@object
	.size		_ZN34_INTERNAL_cb470cdb_4_k_cu__Z4initv6thrust24THRUST_300001_SM_1000_NS12placeholders2_2E,(_ZN34_INTERNAL_cb470cdb_4_k_cu__Z4initv4cuda3std3__45__cpo6cbeginE - _ZN34_INTERNAL_cb470cdb_4_k_cu__Z4initv6thrust24THRUST_300001_SM_1000_NS12placeholders2_2E)
_ZN34_INTERNAL_cb470cdb_4_k_cu__Z4initv6thrust24THRUST_300001_SM_1000_NS12placeholders2_2E:
	.zero		1
	.type		_ZN34_INTERNAL_cb470cdb_4_k_cu__Z4initv4cuda3std3__45__cpo6cbeginE,@object
	.size		_ZN34_INTERNAL_cb470cdb_4_k_cu__Z4initv4cuda3std3__45__cpo6cbeginE,(_ZN34_INTERNAL_cb470cdb_4_k_cu__Z4initv4cuda3std6ranges3__45__cpo6cbeginE - _ZN34_INTERNAL_cb470cdb_4_k_cu__Z4initv4cuda3std3__45__cpo6cbeginE)
_ZN34_INTERNAL_cb470cdb_4_k_cu__Z4initv4cuda3std3__45__cpo6cbeginE:
	.zero		1
	.type		_ZN34_INTERNAL_cb470cdb_4_k_cu__Z4initv4cuda3std6ranges3__45__cpo6cbeginE,@object
	.size		_ZN34_INTERNAL_cb470cdb_4_k_cu__Z4initv4cuda3std6ranges3__45__cpo6cbeginE,(_ZN34_INTERNAL_cb470cdb_4_k_cu__Z4initv6thrust24THRUST_300001_SM_1000_NS12placeholders2_6E - _ZN34_INTERNAL_cb470cdb_4_k_cu__Z4initv4cuda3std6ranges3__45__cpo6cbeginE)
_ZN34_INTERNAL_cb470cdb_4_k_cu__Z4initv4cuda3std6ranges3__45__cpo6cbeginE:
	.zero		1
	.type		_ZN34_INTERNAL_cb470cdb_4_k_cu__Z4initv6thrust24THRUST_300001_SM_1000_NS12placeholders2_6E,@object
	.size		_ZN34_INTERNAL_cb470cdb_4_k_cu__Z4initv6thrust24THRUST_300001_SM_1000_NS12placeholders2_6E,(_ZN34_INTERNAL_cb470cdb_4_k_cu__Z4initv4cuda3std3__45__cpo7crbeginE - _ZN34_INTERNAL_cb470cdb_4_k_cu__Z4initv6thrust24THRUST_300001_SM_1000_NS12placeholders2_6E)
_ZN34_INTERNAL_cb470cdb_4_k_cu__Z4initv6thrust24THRUST_300001_SM_1000_NS12placeholders2_6E:
	.zero		1
	.type		_ZN34_INTERNAL_cb470cdb_4_k_cu__Z4initv4cuda3std3__45__cpo7crbeginE,@object
	.size		_ZN34_INTERNAL_cb470cdb_4_k_cu__Z4initv4cuda3std3__45__cpo7crbeginE,(_ZN34_INTERNAL_cb470cdb_4_k_cu__Z4initv4cuda3std6ranges3__45__cpo4nextE - _ZN34_INTERNAL_cb470cdb_4_k_cu__Z4initv4cuda3std3__45__cpo7crbeginE)
_ZN34_INTERNAL_cb470cdb_4_k_cu__Z4initv4cuda3std3__45__cpo7crbeginE:
	.zero		1
	.type		_ZN34_INTERNAL_cb470cdb_4_k_cu__Z4initv4cuda3std6ranges3__45__cpo4nextE,@object
	.size		_ZN34_INTERNAL_cb470cdb_4_k_cu__Z4initv4cuda3std6ranges3__45__cpo4nextE,(_ZN34_INTERNAL_cb470cdb_4_k_cu__Z4initv4cuda3std6ranges3__45__cpo4swapE - _ZN34_INTERNAL_cb470cdb_4_k_cu__Z4initv4cuda3std6ranges3__45__cpo4nextE)
_ZN34_INTERNAL_cb470cdb_4_k_cu__Z4initv4cuda3std6ranges3__45__cpo4nextE:
	.zero		1
	.type		_ZN34_INTERNAL_cb470cdb_4_k_cu__Z4initv4cuda3std6ranges3__45__cpo4swapE,@object
	.size		_ZN34_INTERNAL_cb470cdb_4_k_cu__Z4initv4cuda3std6ranges3__45__cpo4swapE,(_ZN34_INTERNAL_cb470cdb_4_k_cu__Z4initv6thrust24THRUST_300001_SM_1000_NS8cuda_cub10par_nosyncE - _ZN34_INTERNAL_cb470cdb_4_k_cu__Z4initv4cuda3std6ranges3__45__cpo4swapE)
_ZN34_INTERNAL_cb470cdb_4_k_cu__Z4initv4cuda3std6ranges3__45__cpo4swapE:
	.zero		1
	.type		_ZN34_INTERNAL_cb470cdb_4_k_cu__Z4initv6thrust24THRUST_300001_SM_1000_NS8cuda_cub10par_nosyncE,@object
	.size		_ZN34_INTERNAL_cb470cdb_4_k_cu__Z4initv6thrust24THRUST_300001_SM_1000_NS8cuda_cub10par_nosyncE,(_ZN34_INTERNAL_cb470cdb_4_k_cu__Z4initv6thrust24THRUST_300001_SM_1000_NS3seqE - _ZN34_INTERNAL_cb470cdb_4_k_cu__Z4initv6thrust24THRUST_300001_SM_1000_NS8cuda_cub10par_nosyncE)
_ZN34_INTERNAL_cb470cdb_4_k_cu__Z4initv6thrust24THRUST_300001_SM_1000_NS8cuda_cub10par_nosyncE:
	.zero		1
	.type		_ZN34_INTERNAL_cb470cdb_4_k_cu__Z4initv6thrust24THRUST_300001_SM_1000_NS3seqE,@object
	.size		_ZN34_INTERNAL_cb470cdb_4_k_cu__Z4initv6thrust24THRUST_300001_SM_1000_NS3seqE,(_ZN34_INTERNAL_cb470cdb_4_k_cu__Z4initv4cuda3std3__420unreachable_sentinelE - _ZN34_INTERNAL_cb470cdb_4_k_cu__Z4initv6thrust24THRUST_300001_SM_1000_NS3seqE)
_ZN34_INTERNAL_cb470cdb_4_k_cu__Z4initv6thrust24THRUST_300001_SM_1000_NS3seqE:
	.zero		1
	.type		_ZN34_INTERNAL_cb470cdb_4_k_cu__Z4initv4cuda3std3__420unreachable_sentinelE,@object
	.size		_ZN34_INTERNAL_cb470cdb_4_k_cu__Z4initv4cuda3std3__420unreachable_sentinelE,(_ZN34_INTERNAL_cb470cdb_4_k_cu__Z4initv4cuda3std6ranges3__45__cpo5ssizeE - _ZN34_INTERNAL_cb470cdb_4_k_cu__Z4initv4cuda3std3__420unreachable_sentinelE)
_ZN34_INTERNAL_cb470cdb_4_k_cu__Z4initv4cuda3std3__420unreachable_sentinelE:
	.zero		1
	.type		_ZN34_INTERNAL_cb470cdb_4_k_cu__Z4initv4cuda3std6ranges3__45__cpo5ssizeE,@object
	.size		_ZN34_INTERNAL_cb470cdb_4_k_cu__Z4initv4cuda3std6ranges3__45__cpo5ssizeE,(_ZN34_INTERNAL_cb470cdb_4_k_cu__Z4initv6thrust24THRUST_300001_SM_1000_NS12placeholders2_3E - _ZN34_INTERNAL_cb470cdb_4_k_cu__Z4initv4cuda3std6ranges3__45__cpo5ssizeE)
_ZN34_INTERNAL_cb470cdb_4_k_cu__Z4initv4cuda3std6ranges3__45__cpo5ssizeE:
	.zero		1
	.type		_ZN34_INTERNAL_cb470cdb_4_k_cu__Z4initv6thrust24THRUST_300001_SM_1000_NS12placeholders2_3E,@object
	.size		_ZN34_INTERNAL_cb470cdb_4_k_cu__Z4initv6thrust24THRUST_300001_SM_1000_NS12placeholders2_3E,(_ZN34_INTERNAL_cb470cdb_4_k_cu__Z4initv4cuda3std3__45__cpo4cendE - _ZN34_INTERNAL_cb470cdb_4_k_cu__Z4initv6thrust24THRUST_300001_SM_1000_NS12placeholders2_3E)
_ZN34_INTERNAL_cb470cdb_4_k_cu__Z4initv6thrust24THRUST_300001_SM_1000_NS12placeholders2_3E:
	.zero		1
	.type		_ZN34_INTERNAL_cb470cdb_4_k_cu__Z4initv4cuda3std3__45__cpo4cendE,@object
	.size		_ZN34_INTERNAL_cb470cdb_4_k_cu__Z4initv4cuda3std3__45__cpo4cendE,(_ZN34_INTERNAL_cb470cdb_4_k_cu__Z4initv4cuda3std6ranges3__45__cpo4cendE - _ZN34_INTERNAL_cb470cdb_4_k_cu__Z4initv4cuda3std3__45__cpo4cendE)
_ZN34_INTERNAL_cb470cdb_4_k_cu__Z4initv4cuda3std3__45__cpo4cendE:
	.zero		1
	.type		_ZN34_INTERNAL_cb470cdb_4_k_cu__Z4initv4cuda3std6ranges3__45__cpo4cendE,@object
	.size		_ZN34_INTERNAL_cb470cdb_4_k_cu__Z4initv4cuda3std6ranges3__45__cpo4cendE,(_ZN34_INTERNAL_cb470cdb_4_k_cu__Z4initv6thrust24THRUST_300001_SM_1000_NS12placeholders2_7E - _ZN34_INTERNAL_cb470cdb_4_k_cu__Z4initv4cuda3std6ranges3__45__cpo4cendE)
_ZN34_INTERNAL_cb470cdb_4_k_cu__Z4initv4cuda3std6ranges3__45__cpo4cendE:
	.zero		1
	.type		_ZN34_INTERNAL_cb470cdb_4_k_cu__Z4initv6thrust24THRUST_300001_SM_1000_NS12placeholders2_7E,@object
	.size		_ZN34_INTERNAL_cb470cdb_4_k_cu__Z4initv6thrust24THRUST_300001_SM_1000_NS12placeholders2_7E,(_ZN34_INTERNAL_cb470cdb_4_k_cu__Z4initv4cuda3std3__45__cpo5crendE - _ZN34_INTERNAL_cb470cdb_4_k_cu__Z4initv6thrust24THRUST_300001_SM_1000_NS12placeholders2_7E)
_ZN34_INTERNAL_cb470cdb_4_k_cu__Z4initv6thrust24THRUST_300001_SM_1000_NS12placeholders2_7E:
	.zero		1
	.type		_ZN34_INTERNAL_cb470cdb_4_k_cu__Z4initv4cuda3std3__45__cpo5crendE,@object
	.size		_ZN34_INTERNAL_cb470cdb_4_k_cu__Z4initv4cuda3std3__45__cpo5crendE,(_ZN34_INTERNAL_cb470cdb_4_k_cu__Z4initv4cuda3std6ranges3__45__cpo4prevE - _ZN34_INTERNAL_cb470cdb_4_k_cu__Z4initv4cuda3std3__45__cpo5crendE)
_ZN34_INTERNAL_cb470cdb_4_k_cu__Z4initv4cuda3std3__45__cpo5crendE:
	.zero		1
	.type		_ZN34_INTERNAL_cb470cdb_4_k_cu__Z4initv4cuda3std6ranges3__45__cpo4prevE,@object
	.size		_ZN34_INTERNAL_cb470cdb_4_k_cu__Z4initv4cuda3std6ranges3__45__cpo4prevE,(_ZN34_INTERNAL_cb470cdb_4_k_cu__Z4initv4cuda3std6ranges3__45__cpo9iter_moveE - _ZN34_INTERNAL_cb470cdb_4_k_cu__Z4initv4cuda3std6ranges3__45__cpo4prevE)
_ZN34_INTERNAL_cb470cdb_4_k_cu__Z4initv4cuda3std6ranges3__45__cpo4prevE:
	.zero		1
	.type		_ZN34_INTERNAL_cb470cdb_4_k_cu__Z4initv4cuda3std6ranges3__45__cpo9iter_moveE,@object
	.size		_ZN34_INTERNAL_cb470cdb_4_k_cu__Z4initv4cuda3std6ranges3__45__cpo9iter_moveE,(_ZN34_INTERNAL_cb470cdb_4_k_cu__Z4initv6thrust24THRUST_300001_SM_1000_NS6system6detail10sequential3seqE - _ZN34_INTERNAL_cb470cdb_4_k_cu__Z4initv4cuda3std6ranges3__45__cpo9iter_moveE)
_ZN34_INTERNAL_cb470cdb_4_k_cu__Z4initv4cuda3std6ranges3__45__cpo9iter_moveE:
	.zero		1
	.type		_ZN34_INTERNAL_cb470cdb_4_k_cu__Z4initv6thrust24THRUST_300001_SM_1000_NS6system6detail10sequential3seqE,@object
	.size		_ZN34_INTERNAL_cb470cdb_4_k_cu__Z4initv6thrust24THRUST_300001_SM_1000_NS6system6detail10sequential3seqE,(_ZN34_INTERNAL_cb470cdb_4_k_cu__Z4initv6thrust24THRUST_300001_SM_1000_NS12placeholders2_9E - _ZN34_INTERNAL_cb470cdb_4_k_cu__Z4initv6thrust24THRUST_300001_SM_1000_NS6system6detail10sequential3seqE)
_ZN34_INTERNAL_cb470cdb_4_k_cu__Z4initv6thrust24THRUST_300001_SM_1000_NS6system6detail10sequential3seqE:
	.zero		1
	.type		_ZN34_INTERNAL_cb470cdb_4_k_cu__Z4initv6thrust24THRUST_300001_SM_1000_NS12placeholders2_9E,@object
	.size		_ZN34_INTERNAL_cb470cdb_4_k_cu__Z4initv6thrust24THRUST_300001_SM_1000_NS12placeholders2_9E,(_ZN34_INTERNAL_cb470cdb_4_k_cu__Z4initv4cuda3std3__419piecewise_constructE - _ZN34_INTERNAL_cb470cdb_4_k_cu__Z4initv6thrust24THRUST_300001_SM_1000_NS12placeholders2_9E)
_ZN34_INTERNAL_cb470cdb_4_k_cu__Z4initv6thrust24THRUST_300001_SM_1000_NS12placeholders2_9E:
	.zero		1
	.type		_ZN34_INTERNAL_cb470cdb_4_k_cu__Z4initv4cuda3std3__419piecewise_constructE,@object
	.size		_ZN34_INTERNAL_cb470cdb_4_k_cu__Z4initv4cuda3std3__419piecewise_constructE,(_ZN34_INTERNAL_cb470cdb_4_k_cu__Z4initv4cuda3std6ranges3__45__cpo5cdataE - _ZN34_INTERNAL_cb470cdb_4_k_cu__Z4initv4cuda3std3__419piecewise_constructE)
_ZN34_INTERNAL_cb470cdb_4_k_cu__Z4initv4cuda3std3__419piecewise_constructE:
	.zero		1
	.type		_ZN34_INTERNAL_cb470cdb_4_k_cu__Z4initv4cuda3std6ranges3__45__cpo5cdataE,@object
	.size		_ZN34_INTERNAL_cb470cdb_4_k_cu__Z4initv4cuda3std6ranges3__45__cpo5cdataE,(_ZN34_INTERNAL_cb470cdb_4_k_cu__Z4initv6thrust24THRUST_300001_SM_1000_NS12placeholders2_1E - _ZN34_INTERNAL_cb470cdb_4_k_cu__Z4initv4cuda3std6ranges3__45__cpo5cdataE)
_ZN34_INTERNAL_cb470cdb_4_k_cu__Z4initv4cuda3std6ranges3__45__cpo5cdataE:
	.zero		1
	.type		_ZN34_INTERNAL_cb470cdb_4_k_cu__Z4initv6thrust24THRUST_300001_SM_1000_NS12placeholders2_1E,@object
	.size		_ZN34_INTERNAL_cb470cdb_4_k_cu__Z4initv6thrust24THRUST_300001_SM_1000_NS12placeholders2_1E,(_ZN34_INTERNAL_cb470cdb_4_k_cu__Z4initv4cuda3std3__45__cpo3endE - _ZN34_INTERNAL_cb470cdb_4_k_cu__Z4initv6thrust24THRUST_300001_SM_1000_NS12placeholders2_1E)
_ZN34_INTERNAL_cb470cdb_4_k_cu__Z4initv6thrust24THRUST_300001_SM_1000_NS12placeholders2_1E:
	.zero		1
	.type		_ZN34_INTERNAL_cb470cdb_4_k_cu__Z4initv4cuda3std3__45__cpo3endE,@object
	.size		_ZN34_INTERNAL_cb470cdb_4_k_cu__Z4initv4cuda3std3__45__cpo3endE,(_ZN34_INTERNAL_cb470cdb_4_k_cu__Z4initv4cuda3std6ranges3__45__cpo3endE - _ZN34_INTERNAL_cb470cdb_4_k_cu__Z4initv4cuda3std3__45__cpo3endE)
_ZN34_INTERNAL_cb470cdb_4_k_cu__Z4initv4cuda3std3__45__cpo3endE:
	.zero		1
	.type		_ZN34_INTERNAL_cb470cdb_4_k_cu__Z4initv4cuda3std6ranges3__45__cpo3endE,@object
	.size		_ZN34_INTERNAL_cb470cdb_4_k_cu__Z4initv4cuda3std6ranges3__45__cpo3endE,(_ZN34_INTERNAL_cb470cdb_4_k_cu__Z4initv6thrust24THRUST_300001_SM_1000_NS12placeholders2_5E - _ZN34_INTERNAL_cb470cdb_4_k_cu__Z4initv4cuda3std6ranges3__45__cpo3endE)
_ZN34_INTERNAL_cb470cdb_4_k_cu__Z4initv4cuda3std6ranges3__45__cpo3endE:
	.zero		1
	.type		_ZN34_INTERNAL_cb470cdb_4_k_cu__Z4initv6thrust24THRUST_300001_SM_1000_NS12placeholders2_5E,@object
	.size		_ZN34_INTERNAL_cb470cdb_4_k_cu__Z4initv6thrust24THRUST_300001_SM_1000_NS12placeholders2_5E,(_ZN34_INTERNAL_cb470cdb_4_k_cu__Z4initv4cuda3std3__45__cpo4rendE - _ZN34_INTERNAL_cb470cdb_4_k_cu__Z4initv6thrust24THRUST_300001_SM_1000_NS12placeholders2_5E)
_ZN34_INTERNAL_cb470cdb_4_k_cu__Z4initv6thrust24THRUST_300001_SM_1000_NS12placeholders2_5E:
	.zero		1
	.type		_ZN34_INTERNAL_cb470cdb_4_k_cu__Z4initv4cuda3std3__45__cpo4rendE,@object
	.size		_ZN34_INTERNAL_cb470cdb_4_k_cu__Z4initv4cuda3std3__45__cpo4rendE,(_ZN34_INTERNAL_cb470cdb_4_k_cu__Z4initv4cuda3std6ranges3__45__cpo9iter_swapE - _ZN34_INTERNAL_cb470cdb_4_k_cu__Z4initv4cuda3std3__45__cpo4rendE)
_ZN34_INTERNAL_cb470cdb_4_k_cu__Z4initv4cuda3std3__45__cpo4rendE:
	.zero		1
	.type		_ZN34_INTERNAL_cb470cdb_4_k_cu__Z4initv4cuda3std6ranges3__45__cpo9iter_swapE,@object
	.size		_ZN34_INTERNAL_cb470cdb_4_k_cu__Z4initv4cuda3std6ranges3__45__cpo9iter_swapE,(_ZN34_INTERNAL_cb470cdb_4_k_cu__Z4initv4cuda3std3__48unexpectE - _ZN34_INTERNAL_cb470cdb_4_k_cu__Z4initv4cuda3std6ranges3__45__cpo9iter_swapE)
_ZN34_INTERNAL_cb470cdb_4_k_cu__Z4initv4cuda3std6ranges3__45__cpo9iter_swapE:
	.zero		1
	.type		_ZN34_INTERNAL_cb470cdb_4_k_cu__Z4initv4cuda3std3__48unexpectE,@object
	.size		_ZN34_INTERNAL_cb470cdb_4_k_cu__Z4initv4cuda3std3__48unexpectE,(_ZN34_INTERNAL_cb470cdb_4_k_cu__Z4initv6thrust24THRUST_300001_SM_1000_NS8cuda_cub3parE - _ZN34_INTERNAL_cb470cdb_4_k_cu__Z4initv4cuda3std3__48unexpectE)
_ZN34_INTERNAL_cb470cdb_4_k_cu__Z4initv4cuda3std3__48unexpectE:
	.zero		1
	.type		_ZN34_INTERNAL_cb470cdb_4_k_cu__Z4initv6thrust24THRUST_300001_SM_1000_NS8cuda_cub3parE,@object
	.size		_ZN34_INTERNAL_cb470cdb_4_k_cu__Z4initv6thrust24THRUST_300001_SM_1000_NS8cuda_cub3parE,(.L_29 - _ZN34_INTERNAL_cb470cdb_4_k_cu__Z4initv6thrust24THRUST_300001_SM_1000_NS8cuda_cub3parE)
_ZN34_INTERNAL_cb470cdb_4_k_cu__Z4initv6thrust24THRUST_300001_SM_1000_NS8cuda_cub3parE:
	.zero		1
.L_29:


//--------------------- .nv.constant0._ZN3cub18CUB_300001_SM_10006detail8for_each13static_kernelINS2_12policy_hub_t12policy_500_tEmN6thrust24THRUST_300001_SM_1000_NS8cuda_cub20__uninitialized_fill7functorINS7_10device_ptrIfEEfEEEEvT0_T1_ --------------------------
	.section	.nv.constant0._ZN3cub18CUB_300001_SM_10006detail8for_each13static_kernelINS2_12policy_hub_t12policy_500_tEmN6thrust24THRUST_300001_SM_1000_NS8cuda_cub20__uninitialized_fill7functorINS7_10device_ptrIfEEfEEEEvT0_T1_,"a",@progbits
	.sectionflags	@""
	.align	4
.nv.constant0._ZN3cub18CUB_300001_SM_10006detail8for_each13static_kernelINS2_12policy_hub_t12policy_500_tEmN6thrust24THRUST_300001_SM_1000_NS8cuda_cub20__uninitialized_fill7functorINS7_10device_ptrIfEEfEEEEvT0_T1_:
	.zero		920


//--------------------- .nv.constant0._ZN3cub18CUB_300001_SM_10006detail11EmptyKernelIvEEvv --------------------------
	.section	.nv.constant0._ZN3cub18CUB_300001_SM_10006detail11EmptyKernelIvEEvv,"a",@progbits
	.sectionflags	@""
	.align	4
.nv.constant0._ZN3cub18CUB_300001_SM_10006detail11EmptyKernelIvEEvv:
	.zero		896


//--------------------- .nv.constant0._Z7processiiPfS_ --------------------------
	.section	.nv.constant0._Z7processiiPfS_,"a",@progbits
	.sectionflags	@""
	.align	4
.nv.constant0._Z7processiiPfS_:
	.zero		920


//--------------------- .nv.constant0._Z4initv    --------------------------
	.section	.nv.constant0._Z4initv,"a",@progbits
	.sectionflags	@""
	.align	4
.nv.constant0._Z4initv:
	.zero		896


//--------------------- SYMBOLS --------------------------

	.type		.nv.reservedSmem.offset0,@object
	.size		.nv.reservedSmem.offset0,0x4
